//
// Generated by NVIDIA NVVM Compiler
//
// Compiler Build ID: CL-36424714
// Cuda compilation tools, release 13.0, V13.0.88
// Based on NVVM 20.0.0
//

.version 9.0
.target sm_100
.address_size 64

	// .globl	_Z9rabinKarpPciS_iii
.extern .func  (.param .b32 func_retval0) vprintf
(
	.param .b64 vprintf_param_0,
	.param .b64 vprintf_param_1
)
;
.func  (.param .b64 func_retval0) __internal_accurate_pow
(
	.param .b64 __internal_accurate_pow_param_0
)
;
.global .align 1 .b8 $str[4] = {37, 100, 32};

.visible .entry _Z9rabinKarpPciS_iii(
	.param .u64 .ptr .align 1 _Z9rabinKarpPciS_iii_param_0,
	.param .u32 _Z9rabinKarpPciS_iii_param_1,
	.param .u64 .ptr .align 1 _Z9rabinKarpPciS_iii_param_2,
	.param .u32 _Z9rabinKarpPciS_iii_param_3,
	.param .u32 _Z9rabinKarpPciS_iii_param_4,
	.param .u32 _Z9rabinKarpPciS_iii_param_5
)
{
	.local .align 8 .b8 	__local_depot0[8];
	.reg .b64 	%SP;
	.reg .b64 	%SPL;
	.reg .pred 	%p<73>;
	.reg .b16 	%rs<56>;
	.reg .b32 	%r<316>;
	.reg .b64 	%rd<85>;
	.reg .b64 	%fd<42>;

	mov.u64 	%SPL, __local_depot0;
	cvta.local.u64 	%SP, %SPL;
	ld.param.u64 	%rd14, [_Z9rabinKarpPciS_iii_param_0];
	ld.param.u64 	%rd15, [_Z9rabinKarpPciS_iii_param_2];
	ld.param.u32 	%r51, [_Z9rabinKarpPciS_iii_param_3];
	ld.param.u32 	%r52, [_Z9rabinKarpPciS_iii_param_4];
	ld.param.u32 	%r54, [_Z9rabinKarpPciS_iii_param_5];
	cvta.to.global.u64 	%rd1, %rd15;
	cvta.to.global.u64 	%rd2, %rd14;
	add.u64 	%rd16, %SP, 0;
	add.u64 	%rd3, %SPL, 0;
	mov.u32 	%r55, %tid.x;
	setp.eq.s32 	%p1, %r55, 1;
	add.s32 	%r1, %r51, -1;
	selp.b32 	%r56, %r1, 0, %p1;
	sub.s32 	%r57, %r54, %r56;
	add.s32 	%r58, %r55, -1;
	mul.lo.s32 	%r2, %r57, %r58;
	cvt.u64.u32 	%rd4, %r2;
	setp.lt.s32 	%p2, %r51, 1;
	mov.b32 	%r311, 0;
	@%p2 bra 	$L__BB0_20;
	mov.f64 	%fd1, 0d403A000000000000;
	{
	.reg .b32 %temp; 
	mov.b64 	{%temp, %r3}, %fd1;
	}
	and.b32  	%r4, %r51, 3;
	setp.lt.u32 	%p3, %r51, 4;
	mov.b32 	%r309, 7;
	mov.b32 	%r310, 0;
	mov.u32 	%r305, %r310;
	@%p3 bra 	$L__BB0_13;
	and.b32  	%r305, %r51, 2147483644;
	neg.s32 	%r301, %r305;
	add.s64 	%rd17, %rd4, %rd2;
	add.s64 	%rd82, %rd17, 1;
	mov.b32 	%r300, 0;
	mov.u32 	%r310, %r300;
$L__BB0_3:
	add.s32 	%r9, %r300, 7;
	ld.global.s8 	%rs51, [%rd82+-1];
	setp.gt.s16 	%p4, %rs51, 90;
	setp.eq.s16 	%p5, %rs51, 0;
	or.pred  	%p6, %p5, %p4;
	@%p6 bra 	$L__BB0_5;
	add.s16 	%rs51, %rs51, 32;
	st.global.u8 	[%rd82+-1], %rs51;
$L__BB0_5:
	setp.lt.s32 	%p7, %r3, 0;
	cvt.u32.u16 	%r64, %rs51;
	cvt.s32.s8 	%r65, %r64;
	add.s32 	%r66, %r65, -97;
	cvt.rn.f64.s32 	%fd2, %r9;
	{
	.reg .b32 %temp; 
	mov.b64 	{%temp, %r67}, %fd2;
	}
	shr.u32 	%r68, %r67, 20;
	and.b32  	%r69, %r68, 2047;
	add.s32 	%r70, %r69, -1012;
	mov.b64 	%rd18, %fd2;
	shl.b64 	%rd19, %rd18, %r70;
	setp.eq.s64 	%p8, %rd19, -9223372036854775808;
	{ // callseq 0, 0
	.param .b64 param0;
	st.param.f64 	[param0], %fd2;
	.param .b64 retval0;
	call.uni (retval0), 
	__internal_accurate_pow, 
	(
	param0
	);
	ld.param.f64 	%fd3, [retval0];
	} // callseq 0
	neg.f64 	%fd5, %fd3;
	selp.f64 	%fd6, %fd5, %fd3, %p8;
	selp.f64 	%fd7, %fd6, %fd3, %p7;
	cvt.rzi.s32.f64 	%r71, %fd7;
	mul.lo.s32 	%r72, %r71, %r66;
	add.s32 	%r10, %r72, %r310;
	ld.global.s8 	%rs52, [%rd82];
	setp.gt.s16 	%p9, %rs52, 90;
	setp.eq.s16 	%p10, %rs52, 0;
	or.pred  	%p11, %p10, %p9;
	@%p11 bra 	$L__BB0_7;
	add.s16 	%rs52, %rs52, 32;
	st.global.u8 	[%rd82], %rs52;
$L__BB0_7:
	setp.lt.s32 	%p12, %r3, 0;
	cvt.u32.u16 	%r74, %rs52;
	cvt.s32.s8 	%r75, %r74;
	add.s32 	%r76, %r75, -97;
	add.s32 	%r11, %r9, -1;
	cvt.rn.f64.s32 	%fd8, %r11;
	{
	.reg .b32 %temp; 
	mov.b64 	{%temp, %r77}, %fd8;
	}
	shr.u32 	%r78, %r77, 20;
	and.b32  	%r79, %r78, 2047;
	add.s32 	%r80, %r79, -1012;
	mov.b64 	%rd21, %fd8;
	shl.b64 	%rd22, %rd21, %r80;
	setp.eq.s64 	%p13, %rd22, -9223372036854775808;
	{ // callseq 1, 0
	.param .b64 param0;
	st.param.f64 	[param0], %fd8;
	.param .b64 retval0;
	call.uni (retval0), 
	__internal_accurate_pow, 
	(
	param0
	);
	ld.param.f64 	%fd9, [retval0];
	} // callseq 1
	neg.f64 	%fd11, %fd9;
	selp.f64 	%fd12, %fd11, %fd9, %p13;
	selp.f64 	%fd13, %fd12, %fd9, %p12;
	cvt.rzi.s32.f64 	%r81, %fd13;
	mul.lo.s32 	%r82, %r81, %r76;
	add.s32 	%r12, %r82, %r10;
	ld.global.s8 	%rs53, [%rd82+1];
	setp.gt.s16 	%p14, %rs53, 90;
	setp.eq.s16 	%p15, %rs53, 0;
	or.pred  	%p16, %p15, %p14;
	@%p16 bra 	$L__BB0_9;
	add.s16 	%rs53, %rs53, 32;
	st.global.u8 	[%rd82+1], %rs53;
$L__BB0_9:
	setp.lt.s32 	%p17, %r3, 0;
	cvt.u32.u16 	%r84, %rs53;
	cvt.s32.s8 	%r85, %r84;
	add.s32 	%r86, %r85, -97;
	add.s32 	%r13, %r11, -1;
	cvt.rn.f64.s32 	%fd14, %r13;
	{
	.reg .b32 %temp; 
	mov.b64 	{%temp, %r87}, %fd14;
	}
	shr.u32 	%r88, %r87, 20;
	and.b32  	%r89, %r88, 2047;
	add.s32 	%r90, %r89, -1012;
	mov.b64 	%rd24, %fd14;
	shl.b64 	%rd25, %rd24, %r90;
	setp.eq.s64 	%p18, %rd25, -9223372036854775808;
	{ // callseq 2, 0
	.param .b64 param0;
	st.param.f64 	[param0], %fd14;
	.param .b64 retval0;
	call.uni (retval0), 
	__internal_accurate_pow, 
	(
	param0
	);
	ld.param.f64 	%fd15, [retval0];
	} // callseq 2
	neg.f64 	%fd17, %fd15;
	selp.f64 	%fd18, %fd17, %fd15, %p18;
	selp.f64 	%fd19, %fd18, %fd15, %p17;
	cvt.rzi.s32.f64 	%r91, %fd19;
	mul.lo.s32 	%r92, %r91, %r86;
	add.s32 	%r14, %r92, %r12;
	ld.global.s8 	%rs54, [%rd82+2];
	setp.gt.s16 	%p19, %rs54, 90;
	setp.eq.s16 	%p20, %rs54, 0;
	or.pred  	%p21, %p20, %p19;
	@%p21 bra 	$L__BB0_11;
	add.s16 	%rs54, %rs54, 32;
	st.global.u8 	[%rd82+2], %rs54;
$L__BB0_11:
	setp.lt.s32 	%p22, %r3, 0;
	cvt.u32.u16 	%r94, %rs54;
	cvt.s32.s8 	%r95, %r94;
	add.s32 	%r96, %r95, -97;
	add.s32 	%r97, %r13, -1;
	cvt.rn.f64.s32 	%fd20, %r97;
	{
	.reg .b32 %temp; 
	mov.b64 	{%temp, %r98}, %fd20;
	}
	shr.u32 	%r99, %r98, 20;
	and.b32  	%r100, %r99, 2047;
	add.s32 	%r101, %r100, -1012;
	mov.b64 	%rd27, %fd20;
	shl.b64 	%rd28, %rd27, %r101;
	setp.eq.s64 	%p23, %rd28, -9223372036854775808;
	{ // callseq 3, 0
	.param .b64 param0;
	st.param.f64 	[param0], %fd20;
	.param .b64 retval0;
	call.uni (retval0), 
	__internal_accurate_pow, 
	(
	param0
	);
	ld.param.f64 	%fd21, [retval0];
	} // callseq 3
	neg.f64 	%fd23, %fd21;
	selp.f64 	%fd24, %fd23, %fd21, %p23;
	selp.f64 	%fd25, %fd24, %fd21, %p22;
	setp.eq.s32 	%p24, %r97, 0;
	selp.f64 	%fd26, 0d3FF0000000000000, %fd25, %p24;
	cvt.rzi.s32.f64 	%r102, %fd26;
	mul.lo.s32 	%r103, %r102, %r96;
	add.s32 	%r310, %r103, %r14;
	add.s32 	%r301, %r301, 4;
	add.s64 	%rd82, %rd82, 4;
	add.s32 	%r300, %r300, -4;
	setp.ne.s32 	%p25, %r301, 0;
	@%p25 bra 	$L__BB0_3;
	add.s32 	%r309, %r300, 7;
$L__BB0_13:
	setp.eq.s32 	%p26, %r4, 0;
	@%p26 bra 	$L__BB0_19;
	cvt.u64.u32 	%rd30, %r305;
	add.s64 	%rd31, %rd30, %rd4;
	add.s64 	%rd83, %rd2, %rd31;
	neg.s32 	%r307, %r4;
$L__BB0_15:
	.pragma "nounroll";
	ld.global.s8 	%rs13, [%rd83];
	setp.eq.s16 	%p27, %rs13, 0;
	mov.b16 	%rs55, 0;
	@%p27 bra 	$L__BB0_18;
	setp.gt.s16 	%p28, %rs13, 90;
	mov.u16 	%rs55, %rs13;
	@%p28 bra 	$L__BB0_18;
	add.s16 	%rs55, %rs13, 32;
	st.global.u8 	[%rd83], %rs55;
$L__BB0_18:
	setp.lt.s32 	%p29, %r3, 0;
	cvt.u32.u16 	%r105, %rs55;
	cvt.s32.s8 	%r106, %r105;
	add.s32 	%r107, %r106, -97;
	cvt.rn.f64.s32 	%fd27, %r309;
	{
	.reg .b32 %temp; 
	mov.b64 	{%temp, %r108}, %fd27;
	}
	shr.u32 	%r109, %r108, 20;
	and.b32  	%r110, %r109, 2047;
	add.s32 	%r111, %r110, -1012;
	mov.b64 	%rd32, %fd27;
	shl.b64 	%rd33, %rd32, %r111;
	setp.eq.s64 	%p30, %rd33, -9223372036854775808;
	{ // callseq 4, 0
	.param .b64 param0;
	st.param.f64 	[param0], %fd27;
	.param .b64 retval0;
	call.uni (retval0), 
	__internal_accurate_pow, 
	(
	param0
	);
	ld.param.f64 	%fd28, [retval0];
	} // callseq 4
	neg.f64 	%fd30, %fd28;
	selp.f64 	%fd31, %fd30, %fd28, %p30;
	selp.f64 	%fd32, %fd31, %fd28, %p29;
	setp.eq.s32 	%p31, %r309, 0;
	selp.f64 	%fd33, 0d3FF0000000000000, %fd32, %p31;
	cvt.rzi.s32.f64 	%r112, %fd33;
	mul.lo.s32 	%r113, %r112, %r107;
	add.s32 	%r310, %r113, %r310;
	add.s32 	%r309, %r309, -1;
	add.s64 	%rd83, %rd83, 1;
	add.s32 	%r307, %r307, 1;
	setp.ne.s32 	%p32, %r307, 0;
	@%p32 bra 	$L__BB0_15;
$L__BB0_19:
	mul.hi.s32 	%r115, %r310, -1307163959;
	add.s32 	%r116, %r115, %r310;
	shr.u32 	%r117, %r116, 31;
	shr.s32 	%r118, %r116, 4;
	add.s32 	%r119, %r118, %r117;
	mul.lo.s32 	%r120, %r119, 23;
	sub.s32 	%r311, %r310, %r120;
$L__BB0_20:
	add.s64 	%rd84, %rd2, %rd4;
	add.s32 	%r121, %r311, 23;
	setp.lt.s32 	%p33, %r311, 0;
	selp.b32 	%r314, %r121, %r311, %p33;
	setp.ne.s32 	%p34, %r52, %r314;
	@%p34 bra 	$L__BB0_26;
	setp.eq.s32 	%p35, %r51, 0;
	@%p35 bra 	$L__BB0_25;
	mov.b32 	%r312, 0;
	bra.uni 	$L__BB0_24;
$L__BB0_23:
	add.s32 	%r312, %r312, 1;
	setp.eq.s32 	%p37, %r312, %r51;
	@%p37 bra 	$L__BB0_25;
$L__BB0_24:
	cvt.u64.u32 	%rd35, %r312;
	add.s64 	%rd36, %rd84, %rd35;
	ld.global.u8 	%rs17, [%rd36];
	add.s64 	%rd37, %rd1, %rd35;
	ld.global.u8 	%rs18, [%rd37];
	setp.eq.s16 	%p36, %rs17, %rs18;
	@%p36 bra 	$L__BB0_23;
	bra.uni 	$L__BB0_26;
$L__BB0_25:
	st.local.u32 	[%rd3], %r2;
	mov.u64 	%rd38, $str;
	cvta.global.u64 	%rd39, %rd38;
	{ // callseq 5, 0
	.param .b64 param0;
	st.param.b64 	[param0], %rd39;
	.param .b64 param1;
	st.param.b64 	[param1], %rd16;
	.param .b32 retval0;
	call.uni (retval0), 
	vprintf, 
	(
	param0, 
	param1
	);
	ld.param.b32 	%r123, [retval0];
	} // callseq 5
$L__BB0_26:
	st.local.u32 	[%rd3], %r314;
	mov.u64 	%rd41, $str;
	cvta.global.u64 	%rd42, %rd41;
	{ // callseq 6, 0
	.param .b64 param0;
	st.param.b64 	[param0], %rd42;
	.param .b64 param1;
	st.param.b64 	[param1], %rd16;
	.param .b32 retval0;
	call.uni (retval0), 
	vprintf, 
	(
	param0, 
	param1
	);
	ld.param.b32 	%r125, [retval0];
	} // callseq 6
	cvt.s64.s32 	%rd44, %r51;
	add.s64 	%rd45, %rd44, -1;
	cvt.rn.f64.u64 	%fd34, %rd45;
	mov.f64 	%fd35, 0d403A000000000000;
	{
	.reg .b32 %temp; 
	mov.b64 	{%temp, %r127}, %fd35;
	}
	{
	.reg .b32 %temp; 
	mov.b64 	{%temp, %r128}, %fd34;
	}
	shr.u32 	%r129, %r128, 20;
	and.b32  	%r130, %r129, 2047;
	add.s32 	%r131, %r130, -1012;
	mov.b64 	%rd46, %fd34;
	shl.b64 	%rd47, %rd46, %r131;
	setp.eq.s64 	%p38, %rd47, -9223372036854775808;
	{ // callseq 7, 0
	.param .b64 param0;
	st.param.f64 	[param0], %fd34;
	.param .b64 retval0;
	call.uni (retval0), 
	__internal_accurate_pow, 
	(
	param0
	);
	ld.param.f64 	%fd36, [retval0];
	} // callseq 7
	setp.lt.s32 	%p39, %r127, 0;
	neg.f64 	%fd38, %fd36;
	selp.f64 	%fd39, %fd38, %fd36, %p38;
	selp.f64 	%fd40, %fd39, %fd36, %p39;
	setp.eq.s64 	%p40, %rd45, 0;
	selp.f64 	%fd41, 0d3FF0000000000000, %fd40, %p40;
	cvt.rzi.s32.f64 	%r37, %fd41;
	setp.eq.s32 	%p41, %r51, 0;
	@%p41 bra 	$L__BB0_30;
	mov.b32 	%r313, 1;
	cvt.s64.s32 	%rd50, %r1;
$L__BB0_28:
	cvt.u64.u32 	%rd49, %r313;
	add.s64 	%rd84, %rd84, %rd49;
	ld.global.s8 	%rs19, [%rd84+-1];
	add.s64 	%rd51, %rd84, %rd50;
	ld.global.s8 	%rs20, [%rd51];
	setp.lt.s16 	%p42, %rs19, 91;
	add.s16 	%rs21, %rs19, 32;
	selp.b16 	%rs22, %rs21, %rs19, %p42;
	cvt.u32.u16 	%r133, %rs22;
	cvt.s32.s8 	%r134, %r133;
	add.s32 	%r135, %r134, -97;
	mul.lo.s32 	%r136, %r37, %r135;
	sub.s32 	%r137, %r314, %r136;
	setp.lt.s16 	%p43, %rs20, 91;
	add.s16 	%rs23, %rs20, 32;
	selp.b16 	%rs24, %rs23, %rs20, %p43;
	cvt.u32.u16 	%r138, %rs24;
	cvt.s32.s8 	%r139, %r138;
	mad.lo.s32 	%r140, %r137, 26, %r139;
	add.s32 	%r142, %r140, -97;
	mul.hi.s32 	%r143, %r142, -1307163959;
	add.s32 	%r144, %r143, %r142;
	shr.u32 	%r145, %r144, 31;
	shr.s32 	%r146, %r144, 4;
	add.s32 	%r147, %r146, %r145;
	mul.lo.s32 	%r148, %r147, 23;
	sub.s32 	%r149, %r142, %r148;
	add.s32 	%r150, %r149, 23;
	setp.lt.s32 	%p44, %r149, 0;
	selp.b32 	%r314, %r150, %r149, %p44;
	setp.ne.s32 	%p45, %r52, %r314;
	@%p45 bra 	$L__BB0_49;
	mov.b32 	%r315, 0;
	bra.uni 	$L__BB0_47;
$L__BB0_30:
	ld.global.s8 	%rs27, [%rd84];
	setp.lt.s16 	%p49, %rs27, 91;
	add.s16 	%rs28, %rs27, 32;
	selp.b16 	%rs29, %rs28, %rs27, %p49;
	cvt.u32.u16 	%r155, %rs29;
	cvt.s32.s8 	%r156, %r155;
	add.s32 	%r157, %r156, -97;
	mul.lo.s32 	%r158, %r37, %r157;
	sub.s32 	%r159, %r314, %r158;
	mad.lo.s32 	%r160, %r159, 26, %r157;
	mul.hi.s32 	%r162, %r160, -1307163959;
	add.s32 	%r163, %r162, %r160;
	shr.u32 	%r164, %r163, 31;
	shr.s32 	%r165, %r163, 4;
	add.s32 	%r166, %r165, %r164;
	mul.lo.s32 	%r167, %r166, 23;
	sub.s32 	%r168, %r160, %r167;
	add.s32 	%r169, %r168, 23;
	setp.lt.s32 	%p50, %r168, 0;
	selp.b32 	%r38, %r169, %r168, %p50;
	setp.ne.s32 	%p51, %r52, %r38;
	@%p51 bra 	$L__BB0_32;
	add.s32 	%r170, %r2, 1;
	st.local.u32 	[%rd3], %r170;
	cvta.global.u64 	%rd59, %rd41;
	{ // callseq 9, 0
	.param .b64 param0;
	st.param.b64 	[param0], %rd59;
	.param .b64 param1;
	st.param.b64 	[param1], %rd16;
	.param .b32 retval0;
	call.uni (retval0), 
	vprintf, 
	(
	param0, 
	param1
	);
	ld.param.b32 	%r171, [retval0];
	} // callseq 9
$L__BB0_32:
	ld.global.s8 	%rs30, [%rd84+2];
	setp.lt.s16 	%p52, %rs30, 91;
	add.s16 	%rs31, %rs30, 32;
	selp.b16 	%rs32, %rs31, %rs30, %p52;
	cvt.u32.u16 	%r173, %rs32;
	cvt.s32.s8 	%r174, %r173;
	add.s32 	%r175, %r174, -97;
	mul.lo.s32 	%r176, %r37, %r175;
	sub.s32 	%r177, %r38, %r176;
	mad.lo.s32 	%r178, %r177, 26, %r175;
	mul.hi.s32 	%r180, %r178, -1307163959;
	add.s32 	%r181, %r180, %r178;
	shr.u32 	%r182, %r181, 31;
	shr.s32 	%r183, %r181, 4;
	add.s32 	%r184, %r183, %r182;
	mul.lo.s32 	%r185, %r184, 23;
	sub.s32 	%r186, %r178, %r185;
	add.s32 	%r187, %r186, 23;
	setp.lt.s32 	%p53, %r186, 0;
	selp.b32 	%r39, %r187, %r186, %p53;
	setp.ne.s32 	%p54, %r52, %r39;
	@%p54 bra 	$L__BB0_34;
	add.s32 	%r188, %r2, 2;
	st.local.u32 	[%rd3], %r188;
	cvta.global.u64 	%rd62, %rd41;
	{ // callseq 10, 0
	.param .b64 param0;
	st.param.b64 	[param0], %rd62;
	.param .b64 param1;
	st.param.b64 	[param1], %rd16;
	.param .b32 retval0;
	call.uni (retval0), 
	vprintf, 
	(
	param0, 
	param1
	);
	ld.param.b32 	%r189, [retval0];
	} // callseq 10
$L__BB0_34:
	ld.global.s8 	%rs33, [%rd84+5];
	setp.lt.s16 	%p55, %rs33, 91;
	add.s16 	%rs34, %rs33, 32;
	selp.b16 	%rs35, %rs34, %rs33, %p55;
	cvt.u32.u16 	%r191, %rs35;
	cvt.s32.s8 	%r192, %r191;
	add.s32 	%r193, %r192, -97;
	mul.lo.s32 	%r194, %r37, %r193;
	sub.s32 	%r195, %r39, %r194;
	mad.lo.s32 	%r196, %r195, 26, %r193;
	mul.hi.s32 	%r198, %r196, -1307163959;
	add.s32 	%r199, %r198, %r196;
	shr.u32 	%r200, %r199, 31;
	shr.s32 	%r201, %r199, 4;
	add.s32 	%r202, %r201, %r200;
	mul.lo.s32 	%r203, %r202, 23;
	sub.s32 	%r204, %r196, %r203;
	add.s32 	%r205, %r204, 23;
	setp.lt.s32 	%p56, %r204, 0;
	selp.b32 	%r40, %r205, %r204, %p56;
	setp.ne.s32 	%p57, %r52, %r40;
	@%p57 bra 	$L__BB0_36;
	add.s32 	%r206, %r2, 3;
	st.local.u32 	[%rd3], %r206;
	cvta.global.u64 	%rd65, %rd41;
	{ // callseq 11, 0
	.param .b64 param0;
	st.param.b64 	[param0], %rd65;
	.param .b64 param1;
	st.param.b64 	[param1], %rd16;
	.param .b32 retval0;
	call.uni (retval0), 
	vprintf, 
	(
	param0, 
	param1
	);
	ld.param.b32 	%r207, [retval0];
	} // callseq 11
$L__BB0_36:
	ld.global.s8 	%rs36, [%rd84+9];
	setp.lt.s16 	%p58, %rs36, 91;
	add.s16 	%rs37, %rs36, 32;
	selp.b16 	%rs38, %rs37, %rs36, %p58;
	cvt.u32.u16 	%r209, %rs38;
	cvt.s32.s8 	%r210, %r209;
	add.s32 	%r211, %r210, -97;
	mul.lo.s32 	%r212, %r37, %r211;
	sub.s32 	%r213, %r40, %r212;
	mad.lo.s32 	%r214, %r213, 26, %r211;
	mul.hi.s32 	%r216, %r214, -1307163959;
	add.s32 	%r217, %r216, %r214;
	shr.u32 	%r218, %r217, 31;
	shr.s32 	%r219, %r217, 4;
	add.s32 	%r220, %r219, %r218;
	mul.lo.s32 	%r221, %r220, 23;
	sub.s32 	%r222, %r214, %r221;
	add.s32 	%r223, %r222, 23;
	setp.lt.s32 	%p59, %r222, 0;
	selp.b32 	%r41, %r223, %r222, %p59;
	setp.ne.s32 	%p60, %r52, %r41;
	@%p60 bra 	$L__BB0_38;
	add.s32 	%r224, %r2, 4;
	st.local.u32 	[%rd3], %r224;
	cvta.global.u64 	%rd68, %rd41;
	{ // callseq 12, 0
	.param .b64 param0;
	st.param.b64 	[param0], %rd68;
	.param .b64 param1;
	st.param.b64 	[param1], %rd16;
	.param .b32 retval0;
	call.uni (retval0), 
	vprintf, 
	(
	param0, 
	param1
	);
	ld.param.b32 	%r225, [retval0];
	} // callseq 12
$L__BB0_38:
	ld.global.s8 	%rs39, [%rd84+14];
	setp.lt.s16 	%p61, %rs39, 91;
	add.s16 	%rs40, %rs39, 32;
	selp.b16 	%rs41, %rs40, %rs39, %p61;
	cvt.u32.u16 	%r227, %rs41;
	cvt.s32.s8 	%r228, %r227;
	add.s32 	%r229, %r228, -97;
	mul.lo.s32 	%r230, %r37, %r229;
	sub.s32 	%r231, %r41, %r230;
	mad.lo.s32 	%r232, %r231, 26, %r229;
	mul.hi.s32 	%r234, %r232, -1307163959;
	add.s32 	%r235, %r234, %r232;
	shr.u32 	%r236, %r235, 31;
	shr.s32 	%r237, %r235, 4;
	add.s32 	%r238, %r237, %r236;
	mul.lo.s32 	%r239, %r238, 23;
	sub.s32 	%r240, %r232, %r239;
	add.s32 	%r241, %r240, 23;
	setp.lt.s32 	%p62, %r240, 0;
	selp.b32 	%r42, %r241, %r240, %p62;
	setp.ne.s32 	%p63, %r52, %r42;
	@%p63 bra 	$L__BB0_40;
	add.s32 	%r242, %r2, 5;
	st.local.u32 	[%rd3], %r242;
	cvta.global.u64 	%rd71, %rd41;
	{ // callseq 13, 0
	.param .b64 param0;
	st.param.b64 	[param0], %rd71;
	.param .b64 param1;
	st.param.b64 	[param1], %rd16;
	.param .b32 retval0;
	call.uni (retval0), 
	vprintf, 
	(
	param0, 
	param1
	);
	ld.param.b32 	%r243, [retval0];
	} // callseq 13
$L__BB0_40:
	ld.global.s8 	%rs42, [%rd84+20];
	setp.lt.s16 	%p64, %rs42, 91;
	add.s16 	%rs43, %rs42, 32;
	selp.b16 	%rs44, %rs43, %rs42, %p64;
	cvt.u32.u16 	%r245, %rs44;
	cvt.s32.s8 	%r246, %r245;
	add.s32 	%r247, %r246, -97;
	mul.lo.s32 	%r248, %r37, %r247;
	sub.s32 	%r249, %r42, %r248;
	mad.lo.s32 	%r250, %r249, 26, %r247;
	mul.hi.s32 	%r252, %r250, -1307163959;
	add.s32 	%r253, %r252, %r250;
	shr.u32 	%r254, %r253, 31;
	shr.s32 	%r255, %r253, 4;
	add.s32 	%r256, %r255, %r254;
	mul.lo.s32 	%r257, %r256, 23;
	sub.s32 	%r258, %r250, %r257;
	add.s32 	%r259, %r258, 23;
	setp.lt.s32 	%p65, %r258, 0;
	selp.b32 	%r43, %r259, %r258, %p65;
	setp.ne.s32 	%p66, %r52, %r43;
	@%p66 bra 	$L__BB0_42;
	add.s32 	%r260, %r2, 6;
	st.local.u32 	[%rd3], %r260;
	cvta.global.u64 	%rd74, %rd41;
	{ // callseq 14, 0
	.param .b64 param0;
	st.param.b64 	[param0], %rd74;
	.param .b64 param1;
	st.param.b64 	[param1], %rd16;
	.param .b32 retval0;
	call.uni (retval0), 
	vprintf, 
	(
	param0, 
	param1
	);
	ld.param.b32 	%r261, [retval0];
	} // callseq 14
$L__BB0_42:
	ld.global.s8 	%rs45, [%rd84+27];
	setp.lt.s16 	%p67, %rs45, 91;
	add.s16 	%rs46, %rs45, 32;
	selp.b16 	%rs47, %rs46, %rs45, %p67;
	cvt.u32.u16 	%r263, %rs47;
	cvt.s32.s8 	%r264, %r263;
	add.s32 	%r265, %r264, -97;
	mul.lo.s32 	%r266, %r37, %r265;
	sub.s32 	%r267, %r43, %r266;
	mad.lo.s32 	%r268, %r267, 26, %r265;
	mul.hi.s32 	%r270, %r268, -1307163959;
	add.s32 	%r271, %r270, %r268;
	shr.u32 	%r272, %r271, 31;
	shr.s32 	%r273, %r271, 4;
	add.s32 	%r274, %r273, %r272;
	mul.lo.s32 	%r275, %r274, 23;
	sub.s32 	%r276, %r268, %r275;
	add.s32 	%r277, %r276, 23;
	setp.lt.s32 	%p68, %r276, 0;
	selp.b32 	%r44, %r277, %r276, %p68;
	setp.ne.s32 	%p69, %r52, %r44;
	@%p69 bra 	$L__BB0_44;
	add.s32 	%r278, %r2, 7;
	st.local.u32 	[%rd3], %r278;
	cvta.global.u64 	%rd77, %rd41;
	{ // callseq 15, 0
	.param .b64 param0;
	st.param.b64 	[param0], %rd77;
	.param .b64 param1;
	st.param.b64 	[param1], %rd16;
	.param .b32 retval0;
	call.uni (retval0), 
	vprintf, 
	(
	param0, 
	param1
	);
	ld.param.b32 	%r279, [retval0];
	} // callseq 15
$L__BB0_44:
	ld.global.s8 	%rs48, [%rd84+35];
	setp.lt.s16 	%p70, %rs48, 91;
	add.s16 	%rs49, %rs48, 32;
	selp.b16 	%rs50, %rs49, %rs48, %p70;
	cvt.u32.u16 	%r281, %rs50;
	cvt.s32.s8 	%r282, %r281;
	add.s32 	%r283, %r282, -97;
	mul.lo.s32 	%r284, %r37, %r283;
	sub.s32 	%r285, %r44, %r284;
	mad.lo.s32 	%r286, %r285, 26, %r283;
	mul.hi.s32 	%r288, %r286, -1307163959;
	add.s32 	%r289, %r288, %r286;
	shr.u32 	%r290, %r289, 31;
	shr.s32 	%r291, %r289, 4;
	add.s32 	%r292, %r291, %r290;
	mul.lo.s32 	%r293, %r292, 23;
	sub.s32 	%r294, %r286, %r293;
	add.s32 	%r295, %r294, 23;
	setp.lt.s32 	%p71, %r294, 0;
	selp.b32 	%r296, %r295, %r294, %p71;
	setp.ne.s32 	%p72, %r52, %r296;
	@%p72 bra 	$L__BB0_50;
	add.s32 	%r297, %r2, 8;
	st.local.u32 	[%rd3], %r297;
	cvta.global.u64 	%rd80, %rd41;
	{ // callseq 16, 0
	.param .b64 param0;
	st.param.b64 	[param0], %rd80;
	.param .b64 param1;
	st.param.b64 	[param1], %rd16;
	.param .b32 retval0;
	call.uni (retval0), 
	vprintf, 
	(
	param0, 
	param1
	);
	ld.param.b32 	%r298, [retval0];
	} // callseq 16
	bra.uni 	$L__BB0_50;
$L__BB0_46:
	add.s32 	%r315, %r315, 1;
	setp.eq.s32 	%p47, %r315, %r51;
	@%p47 bra 	$L__BB0_48;
$L__BB0_47:
	cvt.u64.u32 	%rd52, %r315;
	add.s64 	%rd53, %rd84, %rd52;
	ld.global.u8 	%rs25, [%rd53];
	add.s64 	%rd54, %rd1, %rd52;
	ld.global.u8 	%rs26, [%rd54];
	setp.eq.s16 	%p46, %rs25, %rs26;
	@%p46 bra 	$L__BB0_46;
	bra.uni 	$L__BB0_49;
$L__BB0_48:
	add.s32 	%r152, %r313, %r2;
	st.local.u32 	[%rd3], %r152;
	cvta.global.u64 	%rd56, %rd41;
	{ // callseq 8, 0
	.param .b64 param0;
	st.param.b64 	[param0], %rd56;
	.param .b64 param1;
	st.param.b64 	[param1], %rd16;
	.param .b32 retval0;
	call.uni (retval0), 
	vprintf, 
	(
	param0, 
	param1
	);
	ld.param.b32 	%r153, [retval0];
	} // callseq 8
$L__BB0_49:
	add.s32 	%r313, %r313, 1;
	setp.ne.s32 	%p48, %r313, 9;
	@%p48 bra 	$L__BB0_28;
$L__BB0_50:
	ret;

}
.func  (.param .b64 func_retval0) __internal_accurate_pow(
	.param .b64 __internal_accurate_pow_param_0
)
{
	.reg .pred 	%p<8>;
	.reg .b32 	%r<46>;
	.reg .b32 	%f<3>;
	.reg .b64 	%fd<109>;

	ld.param.f64 	%fd10, [__internal_accurate_pow_param_0];
	mov.f64 	%fd11, 0d403A000000000000;
	{
	.reg .b32 %temp; 
	mov.b64 	{%temp, %r8}, %fd11;
	}
	{
	.reg .b32 %temp; 
	mov.b64 	{%r9, %temp}, %fd11;
	}
	shr.u32 	%r10, %r8, 20;
	setp.lt.u32 	%p1, %r8, 1048576;
	mov.f64 	%fd12, 0d439A000000000000;
	{
	.reg .b32 %temp; 
	mov.b64 	{%temp, %r11}, %fd12;
	}
	{
	.reg .b32 %temp; 
	mov.b64 	{%r12, %temp}, %fd12;
	}
	shr.u32 	%r13, %r11, 20;
	add.s32 	%r14, %r13, -54;
	selp.b32 	%r15, %r12, %r9, %p1;
	selp.b32 	%r16, %r11, %r8, %p1;
	selp.b32 	%r1, %r14, %r10, %p1;
	add.s32 	%r45, %r1, -1023;
	and.b32  	%r17, %r16, -2146435073;
	or.b32  	%r18, %r17, 1072693248;
	mov.b64 	%fd107, {%r15, %r18};
	setp.lt.u32 	%p2, %r18, 1073127583;
	@%p2 bra 	$L__BB1_2;
	{
	.reg .b32 %temp; 
	mov.b64 	{%r19, %temp}, %fd107;
	}
	{
	.reg .b32 %temp; 
	mov.b64 	{%temp, %r20}, %fd107;
	}
	add.s32 	%r21, %r20, -1048576;
	mov.b64 	%fd107, {%r19, %r21};
	add.s32 	%r45, %r1, -1022;
$L__BB1_2:
	add.f64 	%fd13, %fd107, 0dBFF0000000000000;
	add.f64 	%fd14, %fd107, 0d3FF0000000000000;
	rcp.approx.ftz.f64 	%fd15, %fd14;
	neg.f64 	%fd16, %fd14;
	fma.rn.f64 	%fd17, %fd16, %fd15, 0d3FF0000000000000;
	fma.rn.f64 	%fd18, %fd17, %fd17, %fd17;
	fma.rn.f64 	%fd19, %fd18, %fd15, %fd15;
	mul.f64 	%fd20, %fd13, %fd19;
	fma.rn.f64 	%fd21, %fd13, %fd19, %fd20;
	mul.f64 	%fd22, %fd21, %fd21;
	fma.rn.f64 	%fd23, %fd22, 0d3EB0F5FF7D2CAFE2, 0d3ED0F5D241AD3B5A;
	fma.rn.f64 	%fd24, %fd23, %fd22, 0d3EF3B20A75488A3F;
	fma.rn.f64 	%fd25, %fd24, %fd22, 0d3F1745CDE4FAECD5;
	fma.rn.f64 	%fd26, %fd25, %fd22, 0d3F3C71C7258A578B;
	fma.rn.f64 	%fd27, %fd26, %fd22, 0d3F6249249242B910;
	fma.rn.f64 	%fd28, %fd27, %fd22, 0d3F89999999999DFB;
	sub.f64 	%fd29, %fd13, %fd21;
	add.f64 	%fd30, %fd29, %fd29;
	neg.f64 	%fd31, %fd21;
	fma.rn.f64 	%fd32, %fd31, %fd13, %fd30;
	mul.f64 	%fd33, %fd19, %fd32;
	fma.rn.f64 	%fd34, %fd22, %fd28, 0d3FB5555555555555;
	mov.f64 	%fd35, 0d3FB5555555555555;
	sub.f64 	%fd36, %fd35, %fd34;
	fma.rn.f64 	%fd37, %fd22, %fd28, %fd36;
	add.f64 	%fd38, %fd37, 0dBC46A4CB00B9E7B0;
	add.f64 	%fd39, %fd34, %fd38;
	sub.f64 	%fd40, %fd34, %fd39;
	add.f64 	%fd41, %fd38, %fd40;
	mul.rn.f64 	%fd42, %fd21, %fd21;
	neg.f64 	%fd43, %fd42;
	fma.rn.f64 	%fd44, %fd21, %fd21, %fd43;
	{
	.reg .b32 %temp; 
	mov.b64 	{%r22, %temp}, %fd33;
	}
	{
	.reg .b32 %temp; 
	mov.b64 	{%temp, %r23}, %fd33;
	}
	add.s32 	%r24, %r23, 1048576;
	mov.b64 	%fd45, {%r22, %r24};
	fma.rn.f64 	%fd46, %fd21, %fd45, %fd44;
	mul.rn.f64 	%fd47, %fd42, %fd21;
	neg.f64 	%fd48, %fd47;
	fma.rn.f64 	%fd49, %fd42, %fd21, %fd48;
	fma.rn.f64 	%fd50, %fd42, %fd33, %fd49;
	fma.rn.f64 	%fd51, %fd46, %fd21, %fd50;
	mul.rn.f64 	%fd52, %fd39, %fd47;
	neg.f64 	%fd53, %fd52;
	fma.rn.f64 	%fd54, %fd39, %fd47, %fd53;
	fma.rn.f64 	%fd55, %fd39, %fd51, %fd54;
	fma.rn.f64 	%fd56, %fd41, %fd47, %fd55;
	add.f64 	%fd57, %fd52, %fd56;
	sub.f64 	%fd58, %fd52, %fd57;
	add.f64 	%fd59, %fd56, %fd58;
	add.f64 	%fd60, %fd21, %fd57;
	sub.f64 	%fd61, %fd21, %fd60;
	add.f64 	%fd62, %fd57, %fd61;
	add.f64 	%fd63, %fd59, %fd62;
	add.f64 	%fd64, %fd33, %fd63;
	add.f64 	%fd65, %fd60, %fd64;
	sub.f64 	%fd66, %fd60, %fd65;
	add.f64 	%fd67, %fd64, %fd66;
	xor.b32  	%r25, %r45, -2147483648;
	mov.b32 	%r26, 1127219200;
	mov.b64 	%fd68, {%r25, %r26};
	mov.b32 	%r27, -2147483648;
	mov.b64 	%fd69, {%r27, %r26};
	sub.f64 	%fd70, %fd68, %fd69;
	fma.rn.f64 	%fd71, %fd70, 0d3FE62E42FEFA39EF, %fd65;
	fma.rn.f64 	%fd72, %fd70, 0dBFE62E42FEFA39EF, %fd71;
	sub.f64 	%fd73, %fd72, %fd65;
	sub.f64 	%fd74, %fd67, %fd73;
	fma.rn.f64 	%fd75, %fd70, 0d3C7ABC9E3B39803F, %fd74;
	add.f64 	%fd76, %fd71, %fd75;
	sub.f64 	%fd77, %fd71, %fd76;
	add.f64 	%fd78, %fd75, %fd77;
	{
	.reg .b32 %temp; 
	mov.b64 	{%temp, %r28}, %fd10;
	}
	{
	.reg .b32 %temp; 
	mov.b64 	{%r29, %temp}, %fd10;
	}
	shl.b32 	%r30, %r28, 1;
	setp.gt.u32 	%p3, %r30, -33554433;
	and.b32  	%r31, %r28, -15728641;
	selp.b32 	%r32, %r31, %r28, %p3;
	mov.b64 	%fd79, {%r29, %r32};
	mul.rn.f64 	%fd80, %fd76, %fd79;
	neg.f64 	%fd81, %fd80;
	fma.rn.f64 	%fd82, %fd76, %fd79, %fd81;
	fma.rn.f64 	%fd83, %fd78, %fd79, %fd82;
	add.f64 	%fd4, %fd80, %fd83;
	sub.f64 	%fd84, %fd80, %fd4;
	add.f64 	%fd5, %fd83, %fd84;
	fma.rn.f64 	%fd85, %fd4, 0d3FF71547652B82FE, 0d4338000000000000;
	{
	.reg .b32 %temp; 
	mov.b64 	{%r5, %temp}, %fd85;
	}
	mov.f64 	%fd86, 0dC338000000000000;
	add.rn.f64 	%fd87, %fd85, %fd86;
	fma.rn.f64 	%fd88, %fd87, 0dBFE62E42FEFA39EF, %fd4;
	fma.rn.f64 	%fd89, %fd87, 0dBC7ABC9E3B39803F, %fd88;
	fma.rn.f64 	%fd90, %fd89, 0d3E5ADE1569CE2BDF, 0d3E928AF3FCA213EA;
	fma.rn.f64 	%fd91, %fd90, %fd89, 0d3EC71DEE62401315;
	fma.rn.f64 	%fd92, %fd91, %fd89, 0d3EFA01997C89EB71;
	fma.rn.f64 	%fd93, %fd92, %fd89, 0d3F2A01A014761F65;
	fma.rn.f64 	%fd94, %fd93, %fd89, 0d3F56C16C1852B7AF;
	fma.rn.f64 	%fd95, %fd94, %fd89, 0d3F81111111122322;
	fma.rn.f64 	%fd96, %fd95, %fd89, 0d3FA55555555502A1;
	fma.rn.f64 	%fd97, %fd96, %fd89, 0d3FC5555555555511;
	fma.rn.f64 	%fd98, %fd97, %fd89, 0d3FE000000000000B;
	fma.rn.f64 	%fd99, %fd98, %fd89, 0d3FF0000000000000;
	fma.rn.f64 	%fd100, %fd99, %fd89, 0d3FF0000000000000;
	{
	.reg .b32 %temp; 
	mov.b64 	{%r6, %temp}, %fd100;
	}
	{
	.reg .b32 %temp; 
	mov.b64 	{%temp, %r7}, %fd100;
	}
	shl.b32 	%r33, %r5, 20;
	add.s32 	%r34, %r33, %r7;
	mov.b64 	%fd108, {%r6, %r34};
	{
	.reg .b32 %temp; 
	mov.b64 	{%temp, %r35}, %fd4;
	}
	mov.b32 	%f2, %r35;
	abs.f32 	%f1, %f2;
	setp.lt.f32 	%p4, %f1, 0f4086232B;
	@%p4 bra 	$L__BB1_5;
	setp.lt.f64 	%p5, %fd4, 0d0000000000000000;
	add.f64 	%fd101, %fd4, 0d7FF0000000000000;
	selp.f64 	%fd108, 0d0000000000000000, %fd101, %p5;
	setp.geu.f32 	%p6, %f1, 0f40874800;
	@%p6 bra 	$L__BB1_5;
	shr.u32 	%r36, %r5, 31;
	add.s32 	%r37, %r5, %r36;
	shr.s32 	%r38, %r37, 1;
	shl.b32 	%r39, %r38, 20;
	add.s32 	%r40, %r7, %r39;
	mov.b64 	%fd102, {%r6, %r40};
	sub.s32 	%r41, %r5, %r38;
	shl.b32 	%r42, %r41, 20;
	add.s32 	%r43, %r42, 1072693248;
	mov.b32 	%r44, 0;
	mov.b64 	%fd103, {%r44, %r43};
	mul.f64 	%fd108, %fd103, %fd102;
$L__BB1_5:
	abs.f64 	%fd104, %fd108;
	setp.eq.f64 	%p7, %fd104, 0d7FF0000000000000;
	fma.rn.f64 	%fd105, %fd108, %fd5, %fd108;
	selp.f64 	%fd106, %fd108, %fd105, %p7;
	st.param.f64 	[func_retval0], %fd106;
	ret;

}


// ===== COMPILED SASS (sm_100) =====

	.target	sm_100

	.elftype	@"ET_EXEC"


//--------------------- .note.nv.tkinfo           --------------------------
	.section	.note.nv.tkinfo,"",@"SHT_NOTE"
	.sectionflags	@"SHF_NOTE_NV_TKINFO"
	.tkinfo
        /*0018*/ 	.word	0x00000002
        /*0030*/ 	.string	""
        /*0030*/ 	.string	"ptxas"
        /*0030*/ 	.string	"Cuda compilation tools, release 13.0, V13.0.88"
        /*0030*/ 	.string	"Build cuda_13.0.r13.0/compiler.36424714_0"
        /*0030*/ 	.string	"-arch sm_100 -m 64 "



//--------------------- .note.nv.cuinfo           --------------------------
	.section	.note.nv.cuinfo,"",@"SHT_NOTE"
	.sectionflags	@"SHF_NOTE_NV_CUINFO"
        /*0018*/ 	.short	0x0002
        /*001a*/ 	.short	0x0064
        /*001c*/ 	.short	0x0082
	.zero		2


//--------------------- .nv.info                  --------------------------
	.section	.nv.info,"",@"SHT_CUDA_INFO"
	.align	4


	//----- nvinfo : EIATTR_REGCOUNT
	.align		4
        /*0000*/ 	.byte	0x04, 0x2f
        /*0002*/ 	.short	(.L_2 - .L_1)
	.align		4
.L_1:
        /*0004*/ 	.word	index@(_Z9rabinKarpPciS_iii)
        /*0008*/ 	.word	0x00000022


	//----- nvinfo : EIATTR_FRAME_SIZE
	.align		4
.L_2:
        /*000c*/ 	.byte	0x04, 0x11
        /*000e*/ 	.short	(.L_4 - .L_3)
	.align		4
.L_3:
        /*0010*/ 	.word	index@($_Z9rabinKarpPciS_iii$__internal_accurate_pow)
        /*0014*/ 	.word	0x00000008


	//----- nvinfo : EIATTR_FRAME_SIZE
	.align		4
.L_4:
        /*0018*/ 	.byte	0x04, 0x11
        /*001a*/ 	.short	(.L_6 - .L_5)
	.align		4
.L_5:
        /*001c*/ 	.word	index@(_Z9rabinKarpPciS_iii)
        /*0020*/ 	.word	0x00000008


	//----- nvinfo : EIATTR_MIN_STACK_SIZE
	.align		4
.L_6:
        /*0024*/ 	.byte	0x04, 0x12
        /*0026*/ 	.short	(.L_8 - .L_7)
	.align		4
.L_7:
        /*0028*/ 	.word	index@(_Z9rabinKarpPciS_iii)
        /*002c*/ 	.word	0x00000008
.L_8:


//--------------------- .nv.compat                --------------------------
	.section	.nv.compat,"",@"SHT_CUDA_COMPAT_INFO"
	.align	4
        /*0000*/ 	.byte	0x02, 0x09, 0x00, 0x00, 0x02, 0x02, 0x01, 0x00, 0x02, 0x05, 0x05, 0x00, 0x03, 0x07, 0x01, 0x01
        /*0010*/ 	.byte	0x02, 0x03, 0x00, 0x00, 0x02, 0x06, 0x01, 0x00, 0x04, 0x0b, 0x08, 0x00, 0x01, 0x00, 0x00, 0x00
        /*0020*/ 	.byte	0x00, 0x00, 0x00, 0x00


//--------------------- .nv.info._Z9rabinKarpPciS_iii --------------------------
	.section	.nv.info._Z9rabinKarpPciS_iii,"",@"SHT_CUDA_INFO"
	.sectionflags	@""
	.align	4


	//----- nvinfo : EIATTR_CUDA_API_VERSION
	.align		4
        /*0000*/ 	.byte	0x04, 0x37
        /*0002*/ 	.short	(.L_10 - .L_9)
.L_9:
        /*0004*/ 	.word	0x00000082


	//----- nvinfo : EIATTR_KPARAM_INFO
	.align		4
.L_10:
        /*0008*/ 	.byte	0x04, 0x17
        /*000a*/ 	.short	(.L_12 - .L_11)
.L_11:
        /*000c*/ 	.word	0x00000000
        /*0010*/ 	.short	0x0005
        /*0012*/ 	.short	0x0020
        /*0014*/ 	.byte	0x00, 0xf0, 0x11, 0x00


	//----- nvinfo : EIATTR_KPARAM_INFO
	.align		4
.L_12:
        /*0018*/ 	.byte	0x04, 0x17
        /*001a*/ 	.short	(.L_14 - .L_13)
.L_13:
        /*001c*/ 	.word	0x00000000
        /*0020*/ 	.short	0x0004
        /*0022*/ 	.short	0x001c
        /*0024*/ 	.byte	0x00, 0xf0, 0x11, 0x00


	//----- nvinfo : EIATTR_KPARAM_INFO
	.align		4
.L_14:
        /*0028*/ 	.byte	0x04, 0x17
        /*002a*/ 	.short	(.L_16 - .L_15)
.L_15:
        /*002c*/ 	.word	0x00000000
        /*0030*/ 	.short	0x0003
        /*0032*/ 	.short	0x0018
        /*0034*/ 	.byte	0x00, 0xf0, 0x11, 0x00


	//----- nvinfo : EIATTR_KPARAM_INFO
	.align		4
.L_16:
        /*0038*/ 	.byte	0x04, 0x17
        /*003a*/ 	.short	(.L_18 - .L_17)
.L_17:
        /*003c*/ 	.word	0x00000000
        /*0040*/ 	.short	0x0002
        /*0042*/ 	.short	0x0010
        /*0044*/ 	.byte	0x00, 0xf5, 0x21, 0x00


	//----- nvinfo : EIATTR_KPARAM_INFO
	.align		4
.L_18:
        /*0048*/ 	.byte	0x04, 0x17
        /*004a*/ 	.short	(.L_20 - .L_19)
.L_19:
        /*004c*/ 	.word	0x00000000
        /*0050*/ 	.short	0x0001
        /*0052*/ 	.short	0x0008
        /*0054*/ 	.byte	0x00, 0xf0, 0x11, 0x00


	//----- nvinfo : EIATTR_KPARAM_INFO
	.align		4
.L_20:
        /*0058*/ 	.byte	0x04, 0x17
        /*005a*/ 	.short	(.L_22 - .L_21)
.L_21:
        /*005c*/ 	.word	0x00000000
        /*0060*/ 	.short	0x0000
        /*0062*/ 	.short	0x0000
        /*0064*/ 	.byte	0x00, 0xf5, 0x21, 0x00


	//----- nvinfo : EIATTR_SPARSE_MMA_MASK
	.align		4
.L_22:
        /*0068*/ 	.byte	0x03, 0x50
        /*006a*/ 	.short	0x0000


	//----- nvinfo : EIATTR_MAXREG_COUNT
	.align		4
        /*006c*/ 	.byte	0x03, 0x1b
        /*006e*/ 	.short	0x00ff


	//----- nvinfo : EIATTR_EXTERNS
	.align		4
        /*0070*/ 	.byte	0x04, 0x0f
        /*0072*/ 	.short	(.L_24 - .L_23)


	//   ....[0]....
	.align		4
.L_23:
        /*0074*/ 	.word	index@(vprintf)


	//----- nvinfo : EIATTR_MERCURY_ISA_VERSION
	.align		4
.L_24:
        /*0078*/ 	.byte	0x03, 0x5f
        /*007a*/ 	.short	0x0101


	//----- nvinfo : EIATTR_VRC_CTA_INIT_COUNT
	.align		4
        /*007c*/ 	.byte	0x02, 0x4a
	.zero		1
	.zero		1


	//----- nvinfo : EIATTR_SYSCALL_OFFSETS
	.align		4
        /*0080*/ 	.byte	0x04, 0x46
        /*0082*/ 	.short	(.L_26 - .L_25)


	//   ....[0]....
.L_25:
        /*0084*/ 	.word	0x00000b70


	//   ....[1]....
        /*0088*/ 	.word	0x00000c20


	//   ....[2]....
        /*008c*/ 	.word	0x000010d0


	//   ....[3]....
        /*0090*/ 	.word	0x00001310


	//   ....[4]....
        /*0094*/ 	.word	0x00001510


	//   ....[5]....
        /*0098*/ 	.word	0x00001710


	//   ....[6]....
        /*009c*/ 	.word	0x00001910


	//   ....[7]....
        /*00a0*/ 	.word	0x00001b10


	//   ....[8]....
        /*00a4*/ 	.word	0x00001d10


	//   ....[9]....
        /*00a8*/ 	.word	0x00001f10


	//   ....[10]....
        /*00ac*/ 	.word	0x00002100


	//----- nvinfo : EIATTR_EXIT_INSTR_OFFSETS
	.align		4
.L_26:
        /*00b0*/ 	.byte	0x04, 0x1c
        /*00b2*/ 	.short	(.L_28 - .L_27)


	//   ....[0]....
.L_27:
        /*00b4*/ 	.word	0x00001120


	//   ....[1]....
        /*00b8*/ 	.word	0x00002050


	//   ....[2]....
        /*00bc*/ 	.word	0x00002110


	//----- nvinfo : EIATTR_CRS_STACK_SIZE
	.align		4
.L_28:
        /*00c0*/ 	.byte	0x04, 0x1e
        /*00c2*/ 	.short	(.L_30 - .L_29)
.L_29:
        /*00c4*/ 	.word	0x00000000


	//----- nvinfo : EIATTR_CBANK_PARAM_SIZE
	.align		4
.L_30:
        /*00c8*/ 	.byte	0x03, 0x19
        /*00ca*/ 	.short	0x0024


	//----- nvinfo : EIATTR_PARAM_CBANK
	.align		4
        /*00cc*/ 	.byte	0x04, 0x0a
        /*00ce*/ 	.short	(.L_32 - .L_31)
	.align		4
.L_31:
        /*00d0*/ 	.word	index@(.nv.constant0._Z9rabinKarpPciS_iii)
        /*00d4*/ 	.short	0x0380
        /*00d6*/ 	.short	0x0024


	//----- nvinfo : EIATTR_SW_WAR
	.align		4
.L_32:
        /*00d8*/ 	.byte	0x04, 0x36
        /*00da*/ 	.short	(.L_34 - .L_33)
.L_33:
        /*00dc*/ 	.word	0x00000008
.L_34:


//--------------------- .nv.callgraph             --------------------------
	.section	.nv.callgraph,"",@"SHT_CUDA_CALLGRAPH"
	.align	4
	.sectionentsize	8
	.align		4
        /*0000*/ 	.word	0x00000000
	.align		4
        /*0004*/ 	.word	0xffffffff
	.align		4
        /*0008*/ 	.word	index@(_Z9rabinKarpPciS_iii)
	.align		4
        /*000c*/ 	.word	index@(vprintf)
	.align		4
        /*0010*/ 	.word	0x00000000
	.align		4
        /*0014*/ 	.word	0xfffffffe
	.align		4
        /*0018*/ 	.word	0x00000000
	.align		4
        /*001c*/ 	.word	0xfffffffd
	.align		4
        /*0020*/ 	.word	0x00000000
	.align		4
        /*0024*/ 	.word	0xfffffffc


//--------------------- .nv.constant4             --------------------------
	.section	.nv.constant4,"a",@progbits
	.align	8
	.align		8
.nv.constant4:
        /*0000*/ 	.dword	vprintf
	.align		8
        /*0008*/ 	.dword	$str


//--------------------- .text._Z9rabinKarpPciS_iii --------------------------
	.section	.text._Z9rabinKarpPciS_iii,"ax",@progbits
	.align	128
        .global         _Z9rabinKarpPciS_iii
        .type           _Z9rabinKarpPciS_iii,@function
        .size           _Z9rabinKarpPciS_iii,(.L_x_35 - _Z9rabinKarpPciS_iii)
        .other          _Z9rabinKarpPciS_iii,@"STO_CUDA_ENTRY STV_DEFAULT"
_Z9rabinKarpPciS_iii:
.text._Z9rabinKarpPciS_iii:
[----:B------:R-:W0:Y:S01]  /*0000*/  LDC R1, c[0x0][0x37c] ;  /* 0x0000df00ff017b82 */ /* 0x000e220000000800 */
[----:B------:R-:W1:Y:S07]  /*0010*/  S2R R3, SR_TID.X ;  /* 0x0000000000037919 */ /* 0x000e6e0000002100 */
[----:B------:R-:W2:Y:S01]  /*0020*/  LDC R4, c[0x0][0x398] ;  /* 0x0000e600ff047b82 */ /* 0x000ea20000000800 */
[----:B------:R-:W3:Y:S01]  /*0030*/  LDCU UR4, c[0x0][0x2f8] ;  /* 0x00005f00ff0477ac */ /* 0x000ee20008000800 */
[----:B0-----:R-:W-:-:S02]  /*0040*/  VIADD R1, R1, 0xfffffff8 ;  /* 0xfffffff801017836 */ /* 0x001fc40000000000 */
[----:B------:R-:W-:Y:S01]  /*0050*/  IMAD.MOV.U32 R18, RZ, RZ, RZ ;  /* 0x000000ffff127224 */ /* 0x000fe200078e00ff */
[----:B------:R-:W0:Y:S01]  /*0060*/  LDCU UR6, c[0x0][0x3a0] ;  /* 0x00007400ff0677ac */ /* 0x000e220008000800 */
[----:B------:R-:W4:Y:S01]  /*0070*/  LDCU UR5, c[0x0][0x2fc] ;  /* 0x00005f80ff0577ac */ /* 0x000f220008000800 */
[----:B------:R-:W0:Y:S01]  /*0080*/  LDCU.64 UR36, c[0x0][0x358] ;  /* 0x00006b00ff2477ac */ /* 0x000e220008000a00 */
[----:B---3--:R-:W-:Y:S01]  /*0090*/  IADD3 R2, P1, PT, R1, UR4, RZ ;  /* 0x0000000401027c10 */ /* 0x008fe2000ff3e0ff */
[----:B--2---:R-:W-:-:S04]  /*00a0*/  VIADD R19, R4, 0xffffffff ;  /* 0xffffffff04137836 */ /* 0x004fc80000000000 */
[----:B----4-:R-:W-:Y:S01]  /*00b0*/  IMAD.X R17, RZ, RZ, UR5, P1 ;  /* 0x00000005ff117e24 */ /* 0x010fe200088e06ff */
[C---:B-1----:R-:W-:Y:S01]  /*00c0*/  ISETP.NE.AND P0, PT, R3.reuse, 0x1, PT ;  /* 0x000000010300780c */ /* 0x042fe20003f05270 */
[----:B------:R-:W-:-:S03]  /*00d0*/  VIADD R3, R3, 0xffffffff ;  /* 0xffffffff03037836 */ /* 0x000fc60000000000 */
[----:B------:R-:W-:Y:S02]  /*00e0*/  SEL R0, R19, RZ, !P0 ;  /* 0x000000ff13007207 */ /* 0x000fe40004000000 */
[----:B------:R-:W-:Y:S02]  /*00f0*/  ISETP.GE.AND P0, PT, R4, 0x1, PT ;  /* 0x000000010400780c */ /* 0x000fe40003f06270 */
[----:B0-----:R-:W-:-:S05]  /*0100*/  IADD3 R0, PT, PT, -R0, UR6, RZ ;  /* 0x0000000600007c10 */ /* 0x001fca000fffe1ff */
[----:B------:R-:W-:-:S06]  /*0110*/  IMAD R16, R0, R3, RZ ;  /* 0x0000000300107224 */ /* 0x000fcc00078e02ff */
[----:B------:R-:W-:Y:S05]  /*0120*/  @!P0 BRA `(.L_x_0) ;  /* 0x0000000800048947 */ /* 0x000fea0003800000 */
[C---:B------:R-:W-:Y:S01]  /*0130*/  ISETP.GE.U32.AND P0, PT, R4.reuse, 0x4, PT ;  /* 0x000000040400780c */ /* 0x040fe20003f06070 */
[----:B------:R-:W-:Y:S01]  /*0140*/  UMOV UR4, 0x7 ;  /* 0x0000000700047882 */ /* 0x000fe20000000000 */
[----:B------:R-:W-:Y:S01]  /*0150*/  LOP3.LUT R10, R4, 0x3, RZ, 0xc0, !PT ;  /* 0x00000003040a7812 */ /* 0x000fe200078ec0ff */
[----:B------:R-:W-:Y:S02]  /*0160*/  IMAD.MOV.U32 R13, RZ, RZ, RZ ;  /* 0x000000ffff0d7224 */ /* 0x000fe400078e00ff */
[----:B------:R-:W-:-:S08]  /*0170*/  IMAD.MOV.U32 R11, RZ, RZ, RZ ;  /* 0x000000ffff0b7224 */ /* 0x000fd000078e00ff */
[----:B------:R-:W-:Y:S05]  /*0180*/  @!P0 BRA `(.L_x_1) ;  /* 0x00000004004c8947 */ /* 0x000fea0003800000 */
[----:B------:R-:W0:Y:S01]  /*0190*/  LDCU.64 UR4, c[0x0][0x380] ;  /* 0x00007000ff0477ac */ /* 0x000e220008000a00 */
[----:B------:R-:W-:Y:S01]  /*01a0*/  LOP3.LUT R11, R4, 0x7ffffffc, RZ, 0xc0, !PT ;  /* 0x7ffffffc040b7812 */ /* 0x000fe200078ec0ff */
[----:B------:R-:W-:-:S04]  /*01b0*/  HFMA2 R13, -RZ, RZ, 0, 0 ;  /* 0x00000000ff0d7431 */ /* 0x000fc800000001ff */
[----:B------:R-:W-:Y:S01]  /*01c0*/  IMAD.MOV R5, RZ, RZ, -R11 ;  /* 0x000000ffff057224 */ /* 0x000fe200078e0a0b */
[----:B0-----:R-:W-:Y:S01]  /*01d0*/  IADD3.X R22, P0, PT, R16, UR4, RZ, PT, !PT ;  /* 0x0000000410167c10 */ /* 0x001fe2000bf1e4ff */
[----:B------:R-:W-:-:S04]  /*01e0*/  UMOV UR4, URZ ;  /* 0x000000ff00047c82 */ /* 0x000fc80008000000 */
[----:B------:R-:W-:-:S08]  /*01f0*/  IMAD.X R23, RZ, RZ, UR5, P0 ;  /* 0x00000005ff177e24 */ /* 0x000fd000080e06ff */
.L_x_2:
[----:B------:R-:W2:Y:S01]  /*0200*/  LDG.E.S8 R9, desc[UR36][R22.64+-0x1] ;  /* 0xffffff2416097981 */ /* 0x000ea2000c1e1300 */
[----:B------:R-:W-:-:S09]  /*0210*/  UIADD3 UR5, UPT, UPT, UR4, 0x7, URZ ;  /* 0x0000000704057890 */ /* 0x000fd2000fffe0ff */
[----:B------:R-:W0:Y:S02]  /*0220*/  I2F.F64 R6, UR5 ;  /* 0x0000000500067d12 */ /* 0x000e240008201c00 */
[----:B0-----:R-:W-:Y:S02]  /*0230*/  IMAD.MOV.U32 R4, RZ, RZ, R6 ;  /* 0x000000ffff047224 */ /* 0x001fe400078e0006 */
[----:B------:R-:W-:Y:S01]  /*0240*/  IMAD.MOV.U32 R3, RZ, RZ, R7 ;  /* 0x000000ffff037224 */ /* 0x000fe200078e0007 */
[----:B--2---:R-:W-:-:S04]  /*0250*/  ISETP.GT.AND P0, PT, R9, 0x5a, PT ;  /* 0x0000005a0900780c */ /* 0x004fc80003f04270 */
[----:B------:R-:W-:-:S13]  /*0260*/  ISETP.EQ.OR P0, PT, R9, RZ, P0 ;  /* 0x000000ff0900720c */ /* 0x000fda0000702670 */
[----:B------:R-:W-:-:S05]  /*0270*/  @!P0 VIADD R9, R9, 0x20 ;  /* 0x0000002009098836 */ /* 0x000fca0000000000 */
[----:B------:R0:W-:Y:S01]  /*0280*/  @!P0 STG.E.U8 desc[UR36][R22.64+-0x1], R9 ;  /* 0xffffff0916008986 */ /* 0x0001e2000c101124 */
[----:B------:R-:W-:-:S04]  /*0290*/  LOP3.LUT R0, R9, 0xffff, RZ, 0xc0, !PT ;  /* 0x0000ffff09007812 */ /* 0x000fc800078ec0ff */
[----:B------:R-:W-:Y:S02]  /*02a0*/  PRMT R12, R0, 0x8880, RZ ;  /* 0x00008880000c7816 */ /* 0x000fe400000000ff */
[----:B------:R-:W-:-:S03]  /*02b0*/  MOV R0, 0x2e0 ;  /* 0x000002e000007802 */ /* 0x000fc60000000f00 */
[----:B------:R-:W-:-:S07]  /*02c0*/  VIADD R12, R12, 0xffffff9f ;  /* 0xffffff9f0c0c7836 */ /* 0x000fce0000000000 */
[----:B0-----:R-:W-:Y:S05]  /*02d0*/  CALL.REL.NOINC `($_Z9rabinKarpPciS_iii$__internal_accurate_pow) ;  /* 0x0000001c00907944 */ /* 0x001fea0003c00000 */
[----:B------:R-:W2:Y:S01]  /*02e0*/  LDG.E.S8 R15, desc[UR36][R22.64] ;  /* 0x00000024160f7981 */ /* 0x000ea2000c1e1300 */
[----:B------:R-:W-:Y:S01]  /*02f0*/  UIADD3 UR5, UPT, UPT, UR4, 0x6, URZ ;  /* 0x0000000604057890 */ /* 0x000fe2000fffe0ff */
[----:B------:R-:W-:Y:S01]  /*0300*/  MOV R6, R8 ;  /* 0x0000000800067202 */ /* 0x000fe20000000f00 */
[----:B------:R-:W-:-:S05]  /*0310*/  IMAD.MOV.U32 R7, RZ, RZ, R9 ;  /* 0x000000ffff077224 */ /* 0x000fca00078e0009 */
[----:B------:R-:W0:Y:S08]  /*0320*/  F2I.F64.TRUNC R6, R6 ;  /* 0x0000000600067311 */ /* 0x000e30000030d100 */
[----:B------:R-:W1:Y:S01]  /*0330*/  I2F.F64 R8, UR5 ;  /* 0x0000000500087d12 */ /* 0x000e620008201c00 */
[----:B0-----:R-:W-:Y:S02]  /*0340*/  IMAD R12, R12, R6, R13 ;  /* 0x000000060c0c7224 */ /* 0x001fe400078e020d */
[----:B-1----:R-:W-:-:S02]  /*0350*/  IMAD.MOV.U32 R4, RZ, RZ, R8 ;  /* 0x000000ffff047224 */ /* 0x002fc400078e0008 */
[----:B------:R-:W-:Y:S01]  /*0360*/  IMAD.MOV.U32 R3, RZ, RZ, R9 ;  /* 0x000000ffff037224 */ /* 0x000fe200078e0009 */
[----:B--2---:R-:W-:-:S04]  /*0370*/  ISETP.GT.AND P0, PT, R15, 0x5a, PT ;  /* 0x0000005a0f00780c */ /* 0x004fc80003f04270 */
[----:B------:R-:W-:-:S13]  /*0380*/  ISETP.EQ.OR P0, PT, R15, RZ, P0 ;  /* 0x000000ff0f00720c */ /* 0x000fda0000702670 */
[----:B------:R-:W-:-:S05]  /*0390*/  @!P0 VIADD R15, R15, 0x20 ;  /* 0x000000200f0f8836 */ /* 0x000fca0000000000 */
[----:B------:R0:W-:Y:S01]  /*03a0*/  @!P0 STG.E.U8 desc[UR36][R22.64], R15 ;  /* 0x0000000f16008986 */ /* 0x0001e2000c101124 */
[----:B------:R-:W-:-:S04]  /*03b0*/  LOP3.LUT R0, R15, 0xffff, RZ, 0xc0, !PT ;  /* 0x0000ffff0f007812 */ /* 0x000fc800078ec0ff */
[----:B------:R-:W-:-:S05]  /*03c0*/  PRMT R0, R0, 0x8880, RZ ;  /* 0x0000888000007816 */ /* 0x000fca00000000ff */
[----:B------:R-:W-:Y:S01]  /*03d0*/  VIADD R13, R0, 0xffffff9f ;  /* 0xffffff9f000d7836 */ /* 0x000fe20000000000 */
[----:B------:R-:W-:-:S07]  /*03e0*/  MOV R0, 0x400 ;  /* 0x0000040000007802 */ /* 0x000fce0000000f00 */
[----:B0-----:R-:W-:Y:S05]  /*03f0*/  CALL.REL.NOINC `($_Z9rabinKarpPciS_iii$__internal_accurate_pow) ;  /* 0x0000001c00487944 */ /* 0x001fea0003c00000 */
[----:B------:R-:W2:Y:S01]  /*0400*/  LDG.E.S8 R15, desc[UR36][R22.64+0x1] ;  /* 0x00000124160f7981 */ /* 0x000ea2000c1e1300 */
[----:B------:R-:W-:Y:S01]  /*0410*/  UIADD3 UR5, UPT, UPT, UR4, 0x5, URZ ;  /* 0x0000000504057890 */ /* 0x000fe2000fffe0ff */
[----:B------:R-:W0:Y:S08]  /*0420*/  F2I.F64.TRUNC R8, R8 ;  /* 0x0000000800087311 */ /* 0x000e30000030d100 */
[----:B------:R-:W1:Y:S01]  /*0430*/  I2F.F64 R6, UR5 ;  /* 0x0000000500067d12 */ /* 0x000e620008201c00 */
[----:B0-----:R-:W-:Y:S01]  /*0440*/  IMAD R12, R8, R13, R12 ;  /* 0x0000000d080c7224 */ /* 0x001fe200078e020c */
[----:B-1----:R-:W-:Y:S01]  /*0450*/  MOV R4, R6 ;  /* 0x0000000600047202 */ /* 0x002fe20000000f00 */
        /* <DEDUP_REMOVED lines=14> */
[----:B0-----:R-:W-:-:S02]  /*0540*/  IMAD R13, R8, R13, R12 ;  /* 0x0000000d080d7224 */ /* 0x001fc400078e020c */
[----:B-1----:R-:W-:Y:S02]  /*0550*/  IMAD.MOV.U32 R4, RZ, RZ, R6 ;  /* 0x000000ffff047224 */ /* 0x002fe400078e0006 */
        /* <DEDUP_REMOVED lines=10> */
[----:B------:R-:W-:Y:S01]  /*0600*/  ISETP.NE.AND P0, PT, RZ, UR5, PT ;  /* 0x00000005ff007c0c */ /* 0x000fe2000bf05270 */
[----:B------:R-:W-:Y:S01]  /*0610*/  UIADD3 UR4, UPT, UPT, UR4, -0x4, URZ ;  /* 0xfffffffc04047890 */ /* 0x000fe2000fffe0ff */
[----:B------:R-:W-:Y:S02]  /*0620*/  IADD3 R5, PT, PT, R5, 0x4, RZ ;  /* 0x0000000405057810 */ /* 0x000fe40007ffe0ff */
[----:B------:R-:W-:Y:S02]  /*0630*/  FSEL R6, R8, RZ, P0 ;  /* 0x000000ff08067208 */ /* 0x000fe40000000000 */
[----:B------:R-:W-:Y:S02]  /*0640*/  FSEL R7, R9, 1.875, P0 ;  /* 0x3ff0000009077808 */ /* 0x000fe40000000000 */
[----:B------:R-:W-:Y:S02]  /*0650*/  ISETP.NE.AND P0, PT, R5, RZ, PT ;  /* 0x000000ff0500720c */ /* 0x000fe40003f05270 */
[----:B------:R-:W0:Y:S01]  /*0660*/  F2I.F64.TRUNC R6, R6 ;  /* 0x0000000600067311 */ /* 0x000e22000030d100 */
[----:B------:R-:W-:-:S05]  /*0670*/  IADD3 R22, P1, PT, R22, 0x4, RZ ;  /* 0x0000000416167810 */ /* 0x000fca0007f3e0ff */
[----:B------:R-:W-:Y:S02]  /*0680*/  IMAD.X R23, RZ, RZ, R23, P1 ;  /* 0x000000ffff177224 */ /* 0x000fe400008e0617 */
[----:B0-----:R-:W-:-:S03]  /*0690*/  IMAD R13, R12, R6, R13 ;  /* 0x000000060c0d7224 */ /* 0x001fc600078e020d */
[----:B------:R-:W-:Y:S05]  /*06a0*/  @P0 BRA `(.L_x_2) ;  /* 0xfffffff800d40947 */ /* 0x000fea000383ffff */
[----:B------:R-:W-:-:S12]  /*06b0*/  UIADD3 UR4, UPT, UPT, UR4, 0x7, URZ ;  /* 0x0000000704047890 */ /* 0x000fd8000fffe0ff */
.L_x_1:
[----:B------:R-:W-:-:S13]  /*06c0*/  ISETP.NE.AND P0, PT, R10, RZ, PT ;  /* 0x000000ff0a00720c */ /* 0x000fda0003f05270 */
[----:B------:R-:W-:Y:S05]  /*06d0*/  @!P0 BRA `(.L_x_3) ;  /* 0x0000000000848947 */ /* 0x000fea0003800000 */
[----:B------:R-:W0:Y:S01]  /*06e0*/  LDCU.64 UR6, c[0x0][0x380] ;  /* 0x00007000ff0677ac */ /* 0x000e220008000a00 */
[----:B------:R-:W-:Y:S01]  /*06f0*/  IMAD.MOV R10, RZ, RZ, -R10 ;  /* 0x000000ffff0a7224 */ /* 0x000fe200078e0a0a */
[----:B0-----:R-:W-:-:S04]  /*0700*/  IADD3 R22, P0, P1, R11, UR6, R16 ;  /* 0x000000060b167c10 */ /* 0x001fc8000f91e010 */
[----:B------:R-:W-:-:S09]  /*0710*/  IADD3.X R23, PT, PT, RZ, UR7, RZ, P0, P1 ;  /* 0x00000007ff177c10 */ /* 0x000fd200087e24ff */
.L_x_6:
[----:B------:R-:W2:Y:S01]  /*0720*/  LDG.E.S8 R6, desc[UR36][R22.64] ;  /* 0x0000002416067981 */ /* 0x000ea2000c1e1300 */
[----:B------:R-:W0:Y:S01]  /*0730*/  I2F.F64 R4, UR4 ;  /* 0x0000000400047d12 */ /* 0x000e220008201c00 */
[----:B------:R-:W-:Y:S01]  /*0740*/  BSSY.RECONVERGENT B0, `(.L_x_4) ;  /* 0x0000009000007945 */ /* 0x000fe20003800200 */
[----:B------:R-:W-:Y:S02]  /*0750*/  PRMT R0, RZ, 0x7610, R0 ;  /* 0x00007610ff007816 */ /* 0x000fe40000000000 */
[----:B--2---:R-:W-:-:S13]  /*0760*/  ISETP.NE.AND P0, PT, R6, RZ, PT ;  /* 0x000000ff0600720c */ /* 0x004fda0003f05270 */
[----:B0-----:R-:W-:Y:S05]  /*0770*/  @!P0 BRA `(.L_x_5) ;  /* 0x0000000000148947 */ /* 0x001fea0003800000 */
[C---:B------:R-:W-:Y:S02]  /*0780*/  ISETP.GT.AND P0, PT, R6.reuse, 0x5a, PT ;  /* 0x0000005a0600780c */ /* 0x040fe40003f04270 */
[----:B------:R-:W-:-:S11]  /*0790*/  PRMT R0, R6, 0x7610, R0 ;  /* 0x0000761006007816 */ /* 0x000fd60000000000 */
[----:B------:R-:W-:-:S05]  /*07a0*/  @!P0 VIADD R3, R6, 0x20 ;  /* 0x0000002006038836 */ /* 0x000fca0000000000 */
[----:B------:R0:W-:Y:S01]  /*07b0*/  @!P0 STG.E.U8 desc[UR36][R22.64], R3 ;  /* 0x0000000316008986 */ /* 0x0001e2000c101124 */
[----:B------:R-:W-:-:S07]  /*07c0*/  @!P0 PRMT R0, R3, 0x7610, R0 ;  /* 0x0000761003008816 */ /* 0x000fce0000000000 */
.L_x_5:
[----:B------:R-:W-:Y:S05]  /*07d0*/  BSYNC.RECONVERGENT B0 ;  /* 0x0000000000007941 */ /* 0x000fea0003800200 */
.L_x_4:
[----:B------:R-:W-:Y:S01]  /*07e0*/  LOP3.LUT R0, R0, 0xffff, RZ, 0xc0, !PT ;  /* 0x0000ffff00007812 */ /* 0x000fe200078ec0ff */
[----:B0-----:R-:W-:-:S03]  /*07f0*/  IMAD.MOV.U32 R3, RZ, RZ, R5 ;  /* 0x000000ffff037224 */ /* 0x001fc600078e0005 */
[----:B------:R-:W-:Y:S02]  /*0800*/  PRMT R12, R0, 0x8880, RZ ;  /* 0x00008880000c7816 */ /* 0x000fe400000000ff */
[----:B------:R-:W-:-:S03]  /*0810*/  MOV R0, 0x840 ;  /* 0x0000084000007802 */ /* 0x000fc60000000f00 */
[----:B------:R-:W-:-:S07]  /*0820*/  VIADD R12, R12, 0xffffff9f ;  /* 0xffffff9f0c0c7836 */ /* 0x000fce0000000000 */
[----:B------:R-:W-:Y:S05]  /*0830*/  CALL.REL.NOINC `($_Z9rabinKarpPciS_iii$__internal_accurate_pow) ;  /* 0x0000001800387944 */ /* 0x000fea0003c00000 */
[----:B------:R-:W-:Y:S01]  /*0840*/  ISETP.NE.AND P0, PT, RZ, UR4, PT ;  /* 0x00000004ff007c0c */ /* 0x000fe2000bf05270 */
[----:B------:R-:W-:Y:S01]  /*0850*/  VIADD R10, R10, 0x1 ;  /* 0x000000010a0a7836 */ /* 0x000fe20000000000 */
[----:B------:R-:W-:Y:S01]  /*0860*/  IADD3 R22, P1, PT, R22, 0x1, RZ ;  /* 0x0000000116167810 */ /* 0x000fe20007f3e0ff */
[----:B------:R-:W-:Y:S01]  /*0870*/  UIADD3 UR4, UPT, UPT, UR4, -0x1, URZ ;  /* 0xffffffff04047890 */ /* 0x000fe2000fffe0ff */
[----:B------:R-:W-:Y:S02]  /*0880*/  FSEL R4, R8, RZ, P0 ;  /* 0x000000ff08047208 */ /* 0x000fe40000000000 */
[----:B------:R-:W-:Y:S02]  /*0890*/  FSEL R5, R9, 1.875, P0 ;  /* 0x3ff0000009057808 */ /* 0x000fe40000000000 */
[----:B------:R-:W-:Y:S02]  /*08a0*/  ISETP.NE.AND P0, PT, R10, RZ, PT ;  /* 0x000000ff0a00720c */ /* 0x000fe40003f05270 */
[----:B------:R-:W0:Y:S01]  /*08b0*/  F2I.F64.TRUNC R4, R4 ;  /* 0x0000000400047311 */ /* 0x000e22000030d100 */
[----:B------:R-:W-:Y:S01]  /*08c0*/  IADD3.X R23, PT, PT, RZ, R23, RZ, P1, !PT ;  /* 0x00000017ff177210 */ /* 0x000fe20000ffe4ff */
[----:B0-----:R-:W-:-:S09]  /*08d0*/  IMAD R13, R12, R4, R13 ;  /* 0x000000040c0d7224 */ /* 0x001fd200078e020d */
[----:B------:R-:W-:Y:S05]  /*08e0*/  @P0 BRA `(.L_x_6) ;  /* 0xfffffffc008c0947 */ /* 0x000fea000383ffff */
.L_x_3:
[----:B------:R-:W-:-:S04]  /*08f0*/  IMAD.MOV.U32 R12, RZ, RZ, RZ ;  /* 0x000000ffff0c7224 */ /* 0x000fc800078e00ff */
[----:B------:R-:W-:-:S05]  /*0900*/  IMAD.HI R0, R13, -0x4de9bd37, R12 ;  /* 0xb21642c90d007827 */ /* 0x000fca00078e020c */
[----:B------:R-:W-:-:S04]  /*0910*/  SHF.R.U32.HI R3, RZ, 0x1f, R0 ;  /* 0x0000001fff037819 */ /* 0x000fc80000011600 */
[----:B------:R-:W-:-:S05]  /*0920*/  LEA.HI.SX32 R0, R0, R3, 0x1c ;  /* 0x0000000300007211 */ /* 0x000fca00078fe2ff */
[----:B------:R-:W-:-:S07]  /*0930*/  IMAD R18, R0, -0x17, R13 ;  /* 0xffffffe900127824 */ /* 0x000fce00078e020d */
.L_x_0:
[----:B------:R-:W0:Y:S01]  /*0940*/  LDCU UR4, c[0x0][0x39c] ;  /* 0x00007380ff0477ac */ /* 0x000e220008000800 */
[C---:B------:R-:W-:Y:S01]  /*0950*/  ISETP.GE.AND P0, PT, R18.reuse, RZ, PT ;  /* 0x000000ff1200720c */ /* 0x040fe20003f06270 */
[----:B------:R-:W-:Y:S01]  /*0960*/  BSSY.RECONVERGENT B6, `(.L_x_7) ;  /* 0x0000022000067945 */ /* 0x000fe20003800200 */
[----:B------:R-:W1:Y:S01]  /*0970*/  LDCU.64 UR6, c[0x0][0x380] ;  /* 0x00007000ff0677ac */ /* 0x000e620008000a00 */
[----:B------:R-:W2:Y:S01]  /*0980*/  LDCU UR40, c[0x0][0x398] ;  /* 0x00007300ff2877ac */ /* 0x000ea20008000800 */
[----:B------:R-:W3:Y:S09]  /*0990*/  LDCU.64 UR38, c[0x0][0x390] ;  /* 0x00007200ff2677ac */ /* 0x000ef20008000a00 */
[----:B------:R-:W-:-:S05]  /*09a0*/  @!P0 VIADD R18, R18, 0x17 ;  /* 0x0000001712128836 */ /* 0x000fca0000000000 */
[----:B0-----:R-:W-:Y:S02]  /*09b0*/  ISETP.NE.AND P0, PT, R18, UR4, PT ;  /* 0x0000000412007c0c */ /* 0x001fe4000bf05270 */
[----:B-1----:R-:W-:-:S05]  /*09c0*/  IADD3 R22, P1, PT, R16, UR6, RZ ;  /* 0x0000000610167c10 */ /* 0x002fca000ff3e0ff */
[----:B------:R-:W-:-:S06]  /*09d0*/  IMAD.X R23, RZ, RZ, UR7, P1 ;  /* 0x00000007ff177e24 */ /* 0x000fcc00088e06ff */
[----:B--23--:R-:W-:Y:S05]  /*09e0*/  @P0 BRA `(.L_x_8) ;  /* 0x0000000000640947 */ /* 0x00cfea0003800000 */
[----:B------:R-:W0:Y:S02]  /*09f0*/  LDCU UR4, c[0x0][0x398] ;  /* 0x00007300ff0477ac */ /* 0x000e240008000800 */
[----:B0-----:R-:W-:-:S09]  /*0a00*/  UISETP.NE.AND UP0, UPT, UR4, URZ, UPT ;  /* 0x000000ff0400728c */ /* 0x001fd2000bf05270 */
[----:B------:R-:W-:Y:S05]  /*0a10*/  BRA.U !UP0, `(.L_x_9) ;  /* 0x0000000108307547 */ /* 0x000fea000b800000 */
[----:B------:R-:W-:-:S07]  /*0a20*/  IMAD.MOV.U32 R3, RZ, RZ, RZ ;  /* 0x000000ffff037224 */ /* 0x000fce00078e00ff */
.L_x_10:
[----:B------:R-:W-:Y:S02]  /*0a30*/  IADD3 R6, P1, PT, R3, UR38, RZ ;  /* 0x0000002603067c10 */ /* 0x000fe4000ff3e0ff */
[----:B------:R-:W-:-:S03]  /*0a40*/  IADD3 R4, P0, PT, R22, R3, RZ ;  /* 0x0000000316047210 */ /* 0x000fc60007f1e0ff */
[----:B------:R-:W-:Y:S02]  /*0a50*/  IMAD.X R7, RZ, RZ, UR39, P1 ;  /* 0x00000027ff077e24 */ /* 0x000fe400088e06ff */
[----:B------:R-:W-:-:S04]  /*0a60*/  IMAD.X R5, RZ, RZ, R23, P0 ;  /* 0x000000ffff057224 */ /* 0x000fc800000e0617 */
[----:B------:R-:W2:Y:S04]  /*0a70*/  LDG.E.U8 R7, desc[UR36][R6.64] ;  /* 0x0000002406077981 */ /* 0x000ea8000c1e1100 */
[----:B------:R-:W2:Y:S02]  /*0a80*/  LDG.E.U8 R4, desc[UR36][R4.64] ;  /* 0x0000002404047981 */ /* 0x000ea4000c1e1100 */
[----:B--2---:R-:W-:-:S13]  /*0a90*/  ISETP.NE.AND P0, PT, R4, R7, PT ;  /* 0x000000070400720c */ /* 0x004fda0003f05270 */
[----:B------:R-:W-:Y:S05]  /*0aa0*/  @P0 BRA `(.L_x_8) ;  /* 0x0000000000340947 */ /* 0x000fea0003800000 */
[----:B------:R-:W-:-:S04]  /*0ab0*/  IADD3 R3, PT, PT, R3, 0x1, RZ ;  /* 0x0000000103037810 */ /* 0x000fc80007ffe0ff */
[----:B------:R-:W-:-:S13]  /*0ac0*/  ISETP.NE.AND P0, PT, R3, UR40, PT ;  /* 0x0000002803007c0c */ /* 0x000fda000bf05270 */
[----:B------:R-:W-:Y:S05]  /*0ad0*/  @P0 BRA `(.L_x_10) ;  /* 0xfffffffc00d40947 */ /* 0x000fea000383ffff */
.L_x_9:
[----:B------:R-:W-:Y:S01]  /*0ae0*/  MOV R0, 0x0 ;  /* 0x0000000000007802 */ /* 0x000fe20000000f00 */
[----:B------:R0:W-:Y:S01]  /*0af0*/  STL [R1], R16 ;  /* 0x0000001001007387 */ /* 0x0001e20000100800 */
[----:B------:R-:W1:Y:S01]  /*0b00*/  LDCU.64 UR4, c[0x4][0x8] ;  /* 0x01000100ff0477ac */ /* 0x000e620008000a00 */
[----:B------:R-:W-:Y:S01]  /*0b10*/  IMAD.MOV.U32 R6, RZ, RZ, R2 ;  /* 0x000000ffff067224 */ /* 0x000fe200078e0002 */
[----:B------:R0:W2:Y:S01]  /*0b20*/  LDC.64 R8, c[0x4][R0] ;  /* 0x0100000000087b82 */ /* 0x0000a20000000a00 */
[----:B------:R-:W-:Y:S02]  /*0b30*/  IMAD.MOV.U32 R7, RZ, RZ, R17 ;  /* 0x000000ffff077224 */ /* 0x000fe400078e0011 */
[----:B-1----:R-:W-:Y:S02]  /*0b40*/  IMAD.U32 R4, RZ, RZ, UR4 ;  /* 0x00000004ff047e24 */ /* 0x002fe4000f8e00ff */
[----:B0-----:R-:W-:-:S07]  /*0b50*/  IMAD.U32 R5, RZ, RZ, UR5 ;  /* 0x00000005ff057e24 */ /* 0x001fce000f8e00ff */
[----:B------:R-:W-:-:S07]  /*0b60*/  LEPC R20, `(.L_x_8) ;  /* 0x000000001014794e */ /* 0x000fce0000000000 */
[----:B--2---:R-:W-:Y:S05]  /*0b70*/  CALL.ABS.NOINC R8 ;  /* 0x0000000008007343 */ /* 0x004fea0003c00000 */
.L_x_8:
[----:B------:R-:W-:Y:S05]  /*0b80*/  BSYNC.RECONVERGENT B6 ;  /* 0x0000000000067941 */ /* 0x000fea0003800200 */
.L_x_7:
[----:B------:R-:W-:Y:S01]  /*0b90*/  MOV R0, 0x0 ;  /* 0x0000000000007802 */ /* 0x000fe20000000f00 */
[----:B------:R0:W-:Y:S01]  /*0ba0*/  STL [R1], R18 ;  /* 0x0000001201007387 */ /* 0x0001e20000100800 */
[----:B------:R-:W1:Y:S01]  /*0bb0*/  LDCU.64 UR4, c[0x4][0x8] ;  /* 0x01000100ff0477ac */ /* 0x000e620008000a00 */
[----:B------:R-:W-:Y:S01]  /*0bc0*/  MOV R6, R2 ;  /* 0x0000000200067202 */ /* 0x000fe20000000f00 */
[----:B------:R0:W2:Y:S01]  /*0bd0*/  LDC.64 R8, c[0x4][R0] ;  /* 0x0100000000087b82 */ /* 0x0000a20000000a00 */
[----:B------:R-:W-:Y:S02]  /*0be0*/  IMAD.MOV.U32 R7, RZ, RZ, R17 ;  /* 0x000000ffff077224 */ /* 0x000fe400078e0011 */
[----:B-1----:R-:W-:Y:S02]  /*0bf0*/  IMAD.U32 R4, RZ, RZ, UR4 ;  /* 0x00000004ff047e24 */ /* 0x002fe4000f8e00ff */
[----:B0-----:R-:W-:-:S07]  /*0c00*/  IMAD.U32 R5, RZ, RZ, UR5 ;  /* 0x00000005ff057e24 */ /* 0x001fce000f8e00ff */
[----:B------:R-:W-:-:S07]  /*0c10*/  LEPC R20, `(.L_x_11) ;  /* 0x000000001014794e */ /* 0x000fce0000000000 */
[----:B--2---:R-:W-:Y:S05]  /*0c20*/  CALL.ABS.NOINC R8 ;  /* 0x0000000008007343 */ /* 0x004fea0003c00000 */
.L_x_11:
[----:B------:R-:W0:Y:S02]  /*0c30*/  LDC R0, c[0x0][0x398] ;  /* 0x0000e600ff007b82 */ /* 0x000e240000000800 */
[----:B0-----:R-:W-:-:S04]  /*0c40*/  IADD3 R10, P0, PT, R0, -0x1, RZ ;  /* 0xffffffff000a7810 */ /* 0x001fc80007f1e0ff */
[----:B------:R-:W-:Y:S02]  /*0c50*/  LEA.HI.X.SX32 R11, R0, 0xffffffff, 0x1, P0 ;  /* 0xffffffff000b7811 */ /* 0x000fe400000f0eff */
[----:B------:R-:W-:Y:S02]  /*0c60*/  MOV R0, 0xca0 ;  /* 0x00000ca000007802 */ /* 0x000fe40000000f00 */
[----:B------:R-:W0:Y:S02]  /*0c70*/  I2F.F64.U64 R4, R10 ;  /* 0x0000000a00047312 */ /* 0x000e240000301800 */
[----:B0-----:R-:W-:-:S07]  /*0c80*/  IMAD.MOV.U32 R3, RZ, RZ, R5 ;  /* 0x000000ffff037224 */ /* 0x001fce00078e0005 */
[----:B------:R-:W-:Y:S05]  /*0c90*/  CALL.REL.NOINC `($_Z9rabinKarpPciS_iii$__internal_accurate_pow) ;  /* 0x0000001400207944 */ /* 0x000fea0003c00000 */
[----:B------:R-:W0:Y:S01]  /*0ca0*/  LDCU UR4, c[0x0][0x398] ;  /* 0x00007300ff0477ac */ /* 0x000e220008000800 */
[----:B------:R-:W-:-:S04]  /*0cb0*/  ISETP.NE.U32.AND P0, PT, R10, RZ, PT ;  /* 0x000000ff0a00720c */ /* 0x000fc80003f05070 */
[----:B------:R-:W-:-:S04]  /*0cc0*/  ISETP.NE.AND.EX P0, PT, R11, RZ, PT, P0 ;  /* 0x000000ff0b00720c */ /* 0x000fc80003f05300 */
[----:B------:R-:W-:Y:S02]  /*0cd0*/  FSEL R24, R8, RZ, P0 ;  /* 0x000000ff08187208 */ /* 0x000fe40000000000 */
[----:B------:R-:W-:-:S04]  /*0ce0*/  FSEL R25, R9, 1.875, P0 ;  /* 0x3ff0000009197808 */ /* 0x000fc80000000000 */
[----:B------:R1:W2:Y:S01]  /*0cf0*/  F2I.F64.TRUNC R24, R24 ;  /* 0x0000001800187311 */ /* 0x0002a2000030d100 */
[----:B0-----:R-:W-:-:S09]  /*0d00*/  UISETP.NE.AND UP0, UPT, UR4, URZ, UPT ;  /* 0x000000ff0400728c */ /* 0x001fd2000bf05270 */
[----:B-1----:R-:W-:Y:S05]  /*0d10*/  BRA.U !UP0, `(.L_x_12) ;  /* 0x0000000508047547 */ /* 0x002fea000b800000 */
[----:B------:R-:W-:-:S07]  /*0d20*/  IMAD.MOV.U32 R25, RZ, RZ, 0x1 ;  /* 0x00000001ff197424 */ /* 0x000fce00078e00ff */
.L_x_17:
[----:B------:R-:W-:Y:S01]  /*0d30*/  IADD3 R22, P0, PT, R25, R22, RZ ;  /* 0x0000001619167210 */ /* 0x000fe20007f1e0ff */
[----:B------:R-:W0:Y:S04]  /*0d40*/  LDCU UR4, c[0x0][0x39c] ;  /* 0x00007380ff0477ac */ /* 0x000e280008000800 */
[----:B------:R-:W-:Y:S01]  /*0d50*/  IMAD.X R23, RZ, RZ, R23, P0 ;  /* 0x000000ffff177224 */ /* 0x000fe200000e0617 */
[----:B------:R-:W-:-:S04]  /*0d60*/  IADD3 R4, P0, PT, R19, R22, RZ ;  /* 0x0000001613047210 */ /* 0x000fc80007f1e0ff */
[----:B------:R-:W-:Y:S01]  /*0d70*/  LEA.HI.X.SX32 R5, R19, R23, 0x1, P0 ;  /* 0x0000001713057211 */ /* 0x000fe200000f0eff */
[----:B------:R-:W3:Y:S04]  /*0d80*/  LDG.E.S8 R0, desc[UR36][R22.64+-0x1] ;  /* 0xffffff2416007981 */ /* 0x000ee8000c1e1300 */
[----:B------:R1:W4:Y:S01]  /*0d90*/  LDG.E.S8 R3, desc[UR36][R4.64] ;  /* 0x0000002404037981 */ /* 0x000322000c1e1300 */
[----:B--2---:R-:W-:Y:S01]  /*0da0*/  IADD3 R6, PT, PT, -R24, RZ, RZ ;  /* 0x000000ff18067210 */ /* 0x004fe20007ffe1ff */
[----:B------:R-:W-:Y:S01]  /*0db0*/  BSSY.RECONVERGENT B6, `(.L_x_13) ;  /* 0x0000033000067945 */ /* 0x000fe20003800200 */
[----:B-1----:R-:W-:Y:S01]  /*0dc0*/  IMAD.MOV.U32 R4, RZ, RZ, RZ ;  /* 0x000000ffff047224 */ /* 0x002fe200078e00ff */
[----:B---3--:R-:W-:Y:S02]  /*0dd0*/  ISETP.GE.AND P0, PT, R0, 0x5b, PT ;  /* 0x0000005b0000780c */ /* 0x008fe40003f06270 */
[----:B----4-:R-:W-:-:S11]  /*0de0*/  ISETP.GE.AND P1, PT, R3, 0x5b, PT ;  /* 0x0000005b0300780c */ /* 0x010fd60003f26270 */
[----:B------:R-:W-:Y:S02]  /*0df0*/  @!P0 VIADD R0, R0, 0x20 ;  /* 0x0000002000008836 */ /* 0x000fe40000000000 */
[----:B------:R-:W-:-:S03]  /*0e00*/  @!P1 VIADD R3, R3, 0x20 ;  /* 0x0000002003039836 */ /* 0x000fc60000000000 */
[----:B------:R-:W-:-:S04]  /*0e10*/  LOP3.LUT R0, R0, 0xffff, RZ, 0xc0, !PT ;  /* 0x0000ffff00007812 */ /* 0x000fc800078ec0ff */
[----:B------:R-:W-:Y:S02]  /*0e20*/  PRMT R0, R0, 0x8880, RZ ;  /* 0x0000888000007816 */ /* 0x000fe400000000ff */
[----:B------:R-:W-:-:S04]  /*0e30*/  LOP3.LUT R3, R3, 0xffff, RZ, 0xc0, !PT ;  /* 0x0000ffff03037812 */ /* 0x000fc800078ec0ff */
[----:B------:R-:W-:Y:S01]  /*0e40*/  PRMT R7, R3, 0x8880, RZ ;  /* 0x0000888003077816 */ /* 0x000fe200000000ff */
[----:B------:R-:W-:-:S04]  /*0e50*/  VIADD R3, R0, 0xffffff9f ;  /* 0xffffff9f00037836 */ /* 0x000fc80000000000 */
[----:B------:R-:W-:Y:S02]  /*0e60*/  IMAD.MOV.U32 R0, RZ, RZ, R7 ;  /* 0x000000ffff007224 */ /* 0x000fe400078e0007 */
[----:B------:R-:W-:-:S04]  /*0e70*/  IMAD R3, R3, R6, R18 ;  /* 0x0000000603037224 */ /* 0x000fc800078e0212 */
[----:B------:R-:W-:-:S04]  /*0e80*/  IMAD R0, R3, 0x1a, R0 ;  /* 0x0000001a03007824 */ /* 0x000fc800078e0200 */
[----:B------:R-:W-:-:S04]  /*0e90*/  VIADD R5, R0, 0xffffff9f ;  /* 0xffffff9f00057836 */ /* 0x000fc80000000000 */
[----:B------:R-:W-:-:S05]  /*0ea0*/  IMAD.HI R0, R5, -0x4de9bd37, R4 ;  /* 0xb21642c905007827 */ /* 0x000fca00078e0204 */
[----:B------:R-:W-:-:S04]  /*0eb0*/  SHF.R.U32.HI R3, RZ, 0x1f, R0 ;  /* 0x0000001fff037819 */ /* 0x000fc80000011600 */
[----:B------:R-:W-:-:S05]  /*0ec0*/  LEA.HI.SX32 R3, R0, R3, 0x1c ;  /* 0x0000000300037211 */ /* 0x000fca00078fe2ff */
[----:B------:R-:W-:-:S05]  /*0ed0*/  IMAD R18, R3, -0x17, R5 ;  /* 0xffffffe903127824 */ /* 0x000fca00078e0205 */
[----:B------:R-:W-:-:S13]  /*0ee0*/  ISETP.GE.AND P0, PT, R18, RZ, PT ;  /* 0x000000ff1200720c */ /* 0x000fda0003f06270 */
[----:B------:R-:W-:-:S05]  /*0ef0*/  @!P0 VIADD R18, R18, 0x17 ;  /* 0x0000001712128836 */ /* 0x000fca0000000000 */
[----:B0-----:R-:W-:-:S13]  /*0f00*/  ISETP.NE.AND P0, PT, R18, UR4, PT ;  /* 0x0000000412007c0c */ /* 0x001fda000bf05270 */
[----:B------:R-:W-:Y:S05]  /*0f10*/  @P0 BRA `(.L_x_14) ;  /* 0x0000000000700947 */ /* 0x000fea0003800000 */
[----:B------:R-:W-:Y:S01]  /*0f20*/  BSSY.RELIABLE B0, `(.L_x_15) ;  /* 0x0000010000007945 */ /* 0x000fe20003800100 */
[----:B------:R-:W-:-:S07]  /*0f30*/  IMAD.MOV.U32 R3, RZ, RZ, RZ ;  /* 0x000000ffff037224 */ /* 0x000fce00078e00ff */
.L_x_16:
[----:B------:R-:W0:Y:S01]  /*0f40*/  LDCU.64 UR4, c[0x0][0x390] ;  /* 0x00007200ff0477ac */ /* 0x000e220008000a00 */
[----:B------:R-:W-:-:S04]  /*0f50*/  IADD3 R4, P0, PT, R22, R3, RZ ;  /* 0x0000000316047210 */ /* 0x000fc80007f1e0ff */
[----:B------:R-:W-:-:S05]  /*0f60*/  IADD3.X R5, PT, PT, RZ, R23, RZ, P0, !PT ;  /* 0x00000017ff057210 */ /* 0x000fca00007fe4ff */
[----:B------:R-:W2:Y:S01]  /*0f70*/  LDG.E.U8 R4, desc[UR36][R4.64] ;  /* 0x0000002404047981 */ /* 0x000ea2000c1e1100 */
[----:B0-----:R-:W-:-:S05]  /*0f80*/  IADD3 R6, P1, PT, R3, UR4, RZ ;  /* 0x0000000403067c10 */ /* 0x001fca000ff3e0ff */
[----:B------:R-:W-:-:S06]  /*0f90*/  IMAD.X R7, RZ, RZ, UR5, P1 ;  /* 0x00000005ff077e24 */ /* 0x000fcc00088e06ff */
[----:B------:R-:W2:Y:S02]  /*0fa0*/  LDG.E.U8 R7, desc[UR36][R6.64] ;  /* 0x0000002406077981 */ /* 0x000ea4000c1e1100 */
[----:B--2---:R-:W-:-:S13]  /*0fb0*/  ISETP.NE.AND P0, PT, R4, R7, PT ;  /* 0x000000070400720c */ /* 0x004fda0003f05270 */
[----:B------:R-:W-:Y:S05]  /*0fc0*/  @P0 BREAK.RELIABLE B0 ;  /* 0x0000000000000942 */ /* 0x000fea0003800100 */
[----:B------:R-:W-:Y:S05]  /*0fd0*/  @P0 BRA `(.L_x_14) ;  /* 0x0000000000400947 */ /* 0x000fea0003800000 */
[----:B------:R-:W0:Y:S01]  /*0fe0*/  LDCU UR4, c[0x0][0x398] ;  /* 0x00007300ff0477ac */ /* 0x000e220008000800 */
[----:B------:R-:W-:-:S05]  /*0ff0*/  VIADD R3, R3, 0x1 ;  /* 0x0000000103037836 */ /* 0x000fca0000000000 */
[----:B0-----:R-:W-:-:S13]  /*1000*/  ISETP.NE.AND P0, PT, R3, UR4, PT ;  /* 0x0000000403007c0c */ /* 0x001fda000bf05270 */
[----:B------:R-:W-:Y:S05]  /*1010*/  @P0 BRA `(.L_x_16) ;  /* 0xfffffffc00c80947 */ /* 0x000fea000383ffff */
[----:B------:R-:W-:Y:S05]  /*1020*/  BSYNC.RELIABLE B0 ;  /* 0x0000000000007941 */ /* 0x000fea0003800100 */
.L_x_15:
[----:B------:R-:W-:Y:S01]  /*1030*/  IMAD.IADD R0, R16, 0x1, R25 ;  /* 0x0000000110007824 */ /* 0x000fe200078e0219 */
[----:B------:R-:W-:Y:S01]  /*1040*/  MOV R3, 0x0 ;  /* 0x0000000000037802 */ /* 0x000fe20000000f00 */
[----:B------:R-:W0:Y:S01]  /*1050*/  LDCU.64 UR4, c[0x4][0x8] ;  /* 0x01000100ff0477ac */ /* 0x000e220008000a00 */
[----:B------:R-:W-:Y:S01]  /*1060*/  IMAD.MOV.U32 R6, RZ, RZ, R2 ;  /* 0x000000ffff067224 */ /* 0x000fe200078e0002 */
[----:B------:R-:W-:Y:S01]  /*1070*/  MOV R7, R17 ;  /* 0x0000001100077202 */ /* 0x000fe20000000f00 */
[----:B------:R1:W-:Y:S01]  /*1080*/  STL [R1], R0 ;  /* 0x0000000001007387 */ /* 0x0003e20000100800 */
[----:B------:R1:W2:Y:S01]  /*1090*/  LDC.64 R8, c[0x4][R3] ;  /* 0x0100000003087b82 */ /* 0x0002a20000000a00 */
[----:B0-----:R-:W-:Y:S02]  /*10a0*/  IMAD.U32 R4, RZ, RZ, UR4 ;  /* 0x00000004ff047e24 */ /* 0x001fe4000f8e00ff */
[----:B-1----:R-:W-:-:S07]  /*10b0*/  IMAD.U32 R5, RZ, RZ, UR5 ;  /* 0x00000005ff057e24 */ /* 0x002fce000f8e00ff */
[----:B------:R-:W-:-:S07]  /*10c0*/  LEPC R20, `(.L_x_14) ;  /* 0x000000001014794e */ /* 0x000fce0000000000 */
[----:B--2---:R-:W-:Y:S05]  /*10d0*/  CALL.ABS.NOINC R8 ;  /* 0x0000000008007343 */ /* 0x004fea0003c00000 */
.L_x_14:
[----:B------:R-:W-:Y:S05]  /*10e0*/  BSYNC.RECONVERGENT B6 ;  /* 0x0000000000067941 */ /* 0x000fea0003800200 */
.L_x_13:
[----:B------:R-:W-:-:S05]  /*10f0*/  VIADD R25, R25, 0x1 ;  /* 0x0000000119197836 */ /* 0x000fca0000000000 */
[----:B------:R-:W-:-:S13]  /*1100*/  ISETP.NE.AND P0, PT, R25, 0x9, PT ;  /* 0x000000091900780c */ /* 0x000fda0003f05270 */
[----:B------:R-:W-:Y:S05]  /*1110*/  @P0 BRA `(.L_x_17) ;  /* 0xfffffffc00040947 */ /* 0x000fea000383ffff */
[----:B------:R-:W-:Y:S05]  /*1120*/  EXIT ;  /* 0x000000000000794d */ /* 0x000fea0003800000 */
.L_x_12:
[----:B------:R-:W3:Y:S01]  /*1130*/  LDG.E.S8 R0, desc[UR36][R22.64] ;  /* 0x0000002416007981 */ /* 0x000ee2000c1e1300 */
[----:B--2---:R-:W-:Y:S01]  /*1140*/  IMAD.MOV R4, RZ, RZ, -R24 ;  /* 0x000000ffff047224 */ /* 0x004fe200078e0a18 */
[----:B------:R-:W0:Y:S01]  /*1150*/  LDCU UR4, c[0x0][0x39c] ;  /* 0x00007380ff0477ac */ /* 0x000e220008000800 */
[----:B------:R-:W-:Y:S01]  /*1160*/  BSSY.RECONVERGENT B6, `(.L_x_18) ;  /* 0x000001c000067945 */ /* 0x000fe20003800200 */
[----:B---3--:R-:W-:-:S13]  /*1170*/  ISETP.GE.AND P0, PT, R0, 0x5b, PT ;  /* 0x0000005b0000780c */ /* 0x008fda0003f06270 */
[----:B------:R-:W-:-:S05]  /*1180*/  @!P0 VIADD R0, R0, 0x20 ;  /* 0x0000002000008836 */ /* 0x000fca0000000000 */
[----:B------:R-:W-:-:S04]  /*1190*/  LOP3.LUT R0, R0, 0xffff, RZ, 0xc0, !PT ;  /* 0x0000ffff00007812 */ /* 0x000fc800078ec0ff */
[----:B------:R-:W-:-:S05]  /*11a0*/  PRMT R0, R0, 0x8880, RZ ;  /* 0x0000888000007816 */ /* 0x000fca00000000ff */
[----:B------:R-:W-:-:S04]  /*11b0*/  VIADD R5, R0, 0xffffff9f ;  /* 0xffffff9f00057836 */ /* 0x000fc80000000000 */
[----:B------:R-:W-:-:S04]  /*11c0*/  IMAD R4, R5, R4, R18 ;  /* 0x0000000405047224 */ /* 0x000fc800078e0212 */
[----:B------:R-:W-:Y:S02]  /*11d0*/  IMAD R5, R4, 0x1a, R5 ;  /* 0x0000001a04057824 */ /* 0x000fe400078e0205 */
[----:B------:R-:W-:-:S04]  /*11e0*/  IMAD.MOV.U32 R4, RZ, RZ, RZ ;  /* 0x000000ffff047224 */ /* 0x000fc800078e00ff */
        /* <DEDUP_REMOVED lines=8> */
[----:B------:R-:W-:Y:S01]  /*1270*/  IADD3 R0, PT, PT, R16, 0x1, RZ ;  /* 0x0000000110007810 */ /* 0x000fe20007ffe0ff */
[----:B------:R-:W0:Y:S01]  /*1280*/  LDCU.64 UR4, c[0x4][0x8] ;  /* 0x01000100ff0477ac */ /* 0x000e220008000a00 */
[----:B------:R-:W-:Y:S01]  /*1290*/  MOV R3, 0x0 ;  /* 0x0000000000037802 */ /* 0x000fe20000000f00 */
[----:B------:R-:W-:Y:S02]  /*12a0*/  IMAD.MOV.U32 R6, RZ, RZ, R2 ;  /* 0x000000ffff067224 */ /* 0x000fe400078e0002 */
[----:B------:R1:W-:Y:S01]  /*12b0*/  STL [R1], R0 ;  /* 0x0000000001007387 */ /* 0x0003e20000100800 */
[----:B------:R1:W2:Y:S01]  /*12c0*/  LDC.64 R8, c[0x4][R3] ;  /* 0x0100000003087b82 */ /* 0x0002a20000000a00 */
[----:B------:R-:W-:Y:S02]  /*12d0*/  IMAD.MOV.U32 R7, RZ, RZ, R17 ;  /* 0x000000ffff077224 */ /* 0x000fe400078e0011 */
[----:B0-----:R-:W-:Y:S02]  /*12e0*/  IMAD.U32 R4, RZ, RZ, UR4 ;  /* 0x00000004ff047e24 */ /* 0x001fe4000f8e00ff */
[----:B-1----:R-:W-:-:S07]  /*12f0*/  IMAD.U32 R5, RZ, RZ, UR5 ;  /* 0x00000005ff057e24 */ /* 0x002fce000f8e00ff */
[----:B------:R-:W-:-:S07]  /*1300*/  LEPC R20, `(.L_x_19) ;  /* 0x000000001014794e */ /* 0x000fce0000000000 */
[----:B--2---:R-:W-:Y:S05]  /*1310*/  CALL.ABS.NOINC R8 ;  /* 0x0000000008007343 */ /* 0x004fea0003c00000 */
.L_x_19:
[----:B------:R-:W-:Y:S05]  /*1320*/  BSYNC.RECONVERGENT B6 ;  /* 0x0000000000067941 */ /* 0x000fea0003800200 */
.L_x_18:
[----:B------:R-:W2:Y:S01]  /*1330*/  LDG.E.S8 R0, desc[UR36][R22.64+0x2] ;  /* 0x0000022416007981 */ /* 0x000ea2000c1e1300 */
[----:B------:R-:W-:Y:S01]  /*1340*/  IMAD.MOV R4, RZ, RZ, -R24 ;  /* 0x000000ffff047224 */ /* 0x000fe200078e0a18 */
[----:B------:R-:W0:Y:S01]  /*1350*/  LDCU UR4, c[0x0][0x39c] ;  /* 0x00007380ff0477ac */ /* 0x000e220008000800 */
[----:B------:R-:W-:Y:S01]  /*1360*/  BSSY.RECONVERGENT B6, `(.L_x_20) ;  /* 0x000001c000067945 */ /* 0x000fe20003800200 */
[----:B--2---:R-:W-:-:S13]  /*1370*/  ISETP.GE.AND P0, PT, R0, 0x5b, PT ;  /* 0x0000005b0000780c */ /* 0x004fda0003f06270 */
[----:B------:R-:W-:-:S05]  /*1380*/  @!P0 VIADD R0, R0, 0x20 ;  /* 0x0000002000008836 */ /* 0x000fca0000000000 */
[----:B------:R-:W-:-:S04]  /*1390*/  LOP3.LUT R0, R0, 0xffff, RZ, 0xc0, !PT ;  /* 0x0000ffff00007812 */ /* 0x000fc800078ec0ff */
[----:B------:R-:W-:-:S04]  /*13a0*/  PRMT R0, R0, 0x8880, RZ ;  /* 0x0000888000007816 */ /* 0x000fc800000000ff */
[----:B------:R-:W-:-:S05]  /*13b0*/  IADD3 R5, PT, PT, R0, -0x61, RZ ;  /* 0xffffff9f00057810 */ /* 0x000fca0007ffe0ff */
        /* <DEDUP_REMOVED lines=11> */
[----:B------:R-:W-:Y:S01]  /*1470*/  VIADD R0, R16, 0x2 ;  /* 0x0000000210007836 */ /* 0x000fe20000000000 */
        /* <DEDUP_REMOVED lines=10> */
.L_x_21:
[----:B------:R-:W-:Y:S05]  /*1520*/  BSYNC.RECONVERGENT B6 ;  /* 0x0000000000067941 */ /* 0x000fea0003800200 */
.L_x_20:
[----:B------:R-:W2:Y:S01]  /*1530*/  LDG.E.S8 R0, desc[UR36][R22.64+0x5] ;  /* 0x0000052416007981 */ /* 0x000ea2000c1e1300 */
[----:B------:R-:W-:Y:S01]  /*1540*/  IMAD.MOV R4, RZ, RZ, -R24 ;  /* 0x000000ffff047224 */ /* 0x000fe200078e0a18 */
[----:B------:R-:W0:Y:S01]  /*1550*/  LDCU UR4, c[0x0][0x39c] ;  /* 0x00007380ff0477ac */ /* 0x000e220008000800 */
[----:B------:R-:W-:Y:S01]  /*1560*/  BSSY.RECONVERGENT B6, `(.L_x_22) ;  /* 0x000001c000067945 */ /* 0x000fe20003800200 */
[----:B--2---:R-:W-:-:S13]  /*1570*/  ISETP.GE.AND P0, PT, R0, 0x5b, PT ;  /* 0x0000005b0000780c */ /* 0x004fda0003f06270 */
        /* <DEDUP_REMOVED lines=18> */
[----:B------:R-:W-:Y:S02]  /*16a0*/  IMAD.MOV.U32 R6, RZ, RZ, R2 ;  /* 0x000000ffff067224 */ /* 0x000fe400078e0002 */
[----:B------:R1:W-:Y:S01]  /*16b0*/  STL [R1], R0 ;  /* 0x0000000001007387 */ /* 0x0003e20000100800 */
[----:B------:R1:W2:Y:S01]  /*16c0*/  LDC.64 R8, c[0x4][R3] ;  /* 0x0100000003087b82 */ /* 0x0002a20000000a00 */
[----:B------:R-:W-:Y:S01]  /*16d0*/  IMAD.MOV.U32 R7, RZ, RZ, R17 ;  /* 0x000000ffff077224 */ /* 0x000fe200078e0011 */
[----:B0-----:R-:W-:Y:S01]  /*16e0*/  MOV R4, UR4 ;  /* 0x0000000400047c02 */ /* 0x001fe20008000f00 */
[----:B-1----:R-:W-:-:S07]  /*16f0*/  IMAD.U32 R5, RZ, RZ, UR5 ;  /* 0x00000005ff057e24 */ /* 0x002fce000f8e00ff */
[----:B------:R-:W-:-:S07]  /*1700*/  LEPC R20, `(.L_x_23) ;  /* 0x000000001014794e */ /* 0x000fce0000000000 */
[----:B--2---:R-:W-:Y:S05]  /*1710*/  CALL.ABS.NOINC R8 ;  /* 0x0000000008007343 */ /* 0x004fea0003c00000 */
.L_x_23:
[----:B------:R-:W-:Y:S05]  /*1720*/  BSYNC.RECONVERGENT B6 ;  /* 0x0000000000067941 */ /* 0x000fea0003800200 */
.L_x_22:
        /* <DEDUP_REMOVED lines=11> */
[----:B------:R-:W-:-:S05]  /*17e0*/  HFMA2 R4, -RZ, RZ, 0, 0 ;  /* 0x00000000ff047431 */ /* 0x000fca00000001ff */
        /* <DEDUP_REMOVED lines=19> */
.L_x_25:
[----:B------:R-:W-:Y:S05]  /*1920*/  BSYNC.RECONVERGENT B6 ;  /* 0x0000000000067941 */ /* 0x000fea0003800200 */
.L_x_24:
[----:B------:R-:W2:Y:S01]  /*1930*/  LDG.E.S8 R0, desc[UR36][R22.64+0xe] ;  /* 0x00000e2416007981 */ /* 0x000ea2000c1e1300 */
[----:B------:R-:W-:Y:S01]  /*1940*/  IMAD.MOV R4, RZ, RZ, -R24 ;  /* 0x000000ffff047224 */ /* 0x000fe200078e0a18 */
[----:B------:R-:W0:Y:S01]  /*1950*/  LDCU UR4, c[0x0][0x39c] ;  /* 0x00007380ff0477ac */ /* 0x000e220008000800 */
[----:B------:R-:W-:Y:S01]  /*1960*/  BSSY.RECONVERGENT B6, `(.L_x_26) ;  /* 0x000001c000067945 */ /* 0x000fe20003800200 */
[----:B--2---:R-:W-:-:S13]  /*1970*/  ISETP.GE.AND P0, PT, R0, 0x5b, PT ;  /* 0x0000005b0000780c */ /* 0x004fda0003f06270 */
[----:B------:R-:W-:-:S04]  /*1980*/  @!P0 IADD3 R0, PT, PT, R0, 0x20, RZ ;  /* 0x0000002000008810 */ /* 0x000fc80007ffe0ff */
        /* <DEDUP_REMOVED lines=21> */
[----:B0-----:R-:W-:Y:S01]  /*1ae0*/  IMAD.U32 R4, RZ, RZ, UR4 ;  /* 0x00000004ff047e24 */ /* 0x001fe2000f8e00ff */
[----:B-1----:R-:W-:-:S07]  /*1af0*/  MOV R5, UR5 ;  /* 0x0000000500057c02 */ /* 0x002fce0008000f00 */
[----:B------:R-:W-:-:S07]  /*1b00*/  LEPC R20, `(.L_x_27) ;  /* 0x000000001014794e */ /* 0x000fce0000000000 */
[----:B--2---:R-:W-:Y:S05]  /*1b10*/  CALL.ABS.NOINC R8 ;  /* 0x0000000008007343 */ /* 0x004fea0003c00000 */
.L_x_27:
[----:B------:R-:W-:Y:S05]  /*1b20*/  BSYNC.RECONVERGENT B6 ;  /* 0x0000000000067941 */ /* 0x000fea0003800200 */
.L_x_26:
        /* <DEDUP_REMOVED lines=17> */
[----:B------:R-:W-:-:S04]  /*1c40*/  @!P0 IADD3 R18, PT, PT, R18, 0x17, RZ ;  /* 0x0000001712128810 */ /* 0x000fc80007ffe0ff */
        /* <DEDUP_REMOVED lines=13> */
.L_x_29:
[----:B------:R-:W-:Y:S05]  /*1d20*/  BSYNC.RECONVERGENT B6 ;  /* 0x0000000000067941 */ /* 0x000fea0003800200 */
.L_x_28:
[----:B------:R-:W2:Y:S01]  /*1d30*/  LDG.E.S8 R0, desc[UR36][R22.64+0x1b] ;  /* 0x00001b2416007981 */ /* 0x000ea2000c1e1300 */
[----:B------:R-:W-:Y:S01]  /*1d40*/  IADD3 R4, PT, PT, -R24, RZ, RZ ;  /* 0x000000ff18047210 */ /* 0x000fe20007ffe1ff */
        /* <DEDUP_REMOVED lines=21> */
[----:B------:R-:W-:Y:S01]  /*1ea0*/  MOV R6, R2 ;  /* 0x0000000200067202 */ /* 0x000fe20000000f00 */
[----:B------:R-:W-:Y:S01]  /*1eb0*/  IMAD.MOV.U32 R7, RZ, RZ, R17 ;  /* 0x000000ffff077224 */ /* 0x000fe200078e0011 */
[----:B------:R1:W-:Y:S01]  /*1ec0*/  STL [R1], R0 ;  /* 0x0000000001007387 */ /* 0x0003e20000100800 */
[----:B------:R1:W2:Y:S01]  /*1ed0*/  LDC.64 R8, c[0x4][R3] ;  /* 0x0100000003087b82 */ /* 0x0002a20000000a00 */
[----:B0-----:R-:W-:Y:S02]  /*1ee0*/  IMAD.U32 R4, RZ, RZ, UR4 ;  /* 0x00000004ff047e24 */ /* 0x001fe4000f8e00ff */
[----:B-1----:R-:W-:-:S07]  /*1ef0*/  IMAD.U32 R5, RZ, RZ, UR5 ;  /* 0x00000005ff057e24 */ /* 0x002fce000f8e00ff */
[----:B------:R-:W-:-:S07]  /*1f00*/  LEPC R20, `(.L_x_31) ;  /* 0x000000001014794e */ /* 0x000fce0000000000 */
[----:B--2---:R-:W-:Y:S05]  /*1f10*/  CALL.ABS.NOINC R8 ;  /* 0x0000000008007343 */ /* 0x004fea0003c00000 */
.L_x_31:
[----:B------:R-:W-:Y:S05]  /*1f20*/  BSYNC.RECONVERGENT B6 ;  /* 0x0000000000067941 */ /* 0x000fea0003800200 */
.L_x_30:
[----:B------:R-:W2:Y:S01]  /*1f30*/  LDG.E.S8 R0, desc[UR36][R22.64+0x23] ;  /* 0x0000232416007981 */ /* 0x000ea2000c1e1300 */
[----:B------:R-:W-:Y:S01]  /*1f40*/  IMAD.MOV R4, RZ, RZ, -R24 ;  /* 0x000000ffff047224 */ /* 0x000fe200078e0a18 */
[----:B------:R-:W0:Y:S01]  /*1f50*/  LDCU UR4, c[0x0][0x39c] ;  /* 0x00007380ff0477ac */ /* 0x000e220008000800 */
        /* <DEDUP_REMOVED lines=15> */
[----:B------:R-:W-:Y:S05]  /*2050*/  @P0 EXIT ;  /* 0x000000000000094d */ /* 0x000fea0003800000 */
        /* <DEDUP_REMOVED lines=11> */
.L_x_32:
[----:B------:R-:W-:Y:S05]  /*2110*/  EXIT ;  /* 0x000000000000794d */ /* 0x000fea0003800000 */
        .type           $_Z9rabinKarpPciS_iii$__internal_accurate_pow,@function
        .size           $_Z9rabinKarpPciS_iii$__internal_accurate_pow,(.L_x_35 - $_Z9rabinKarpPciS_iii$__internal_accurate_pow)
$_Z9rabinKarpPciS_iii$__internal_accurate_pow:
[----:B------:R-:W0:Y:S01]  /*2120*/  MUFU.RCP64H R9, 1.8125 ;  /* 0x3ffd000000097908 */ /* 0x000e220000001800 */
[----:B------:R-:W-:Y:S02]  /*2130*/  HFMA2 R8, -RZ, RZ, 0, 0 ;  /* 0x00000000ff087431 */ /* 0x000fe400000001ff */
[----:B------:R-:W-:Y:S01]  /*2140*/  IMAD.MOV.U32 R6, RZ, RZ, 0x0 ;  /* 0x00000000ff067424 */ /* 0x000fe200078e00ff */
[----:B------:R-:W-:Y:S01]  /*2150*/  UMOV UR6, 0x7d2cafe2 ;  /* 0x7d2cafe200067882 */ /* 0x000fe20000000000 */
[----:B------:R-:W-:Y:S01]  /*2160*/  IMAD.MOV.U32 R7, RZ, RZ, 0x3ffd0000 ;  /* 0x3ffd0000ff077424 */ /* 0x000fe200078e00ff */
[----:B------:R-:W-:Y:S01]  /*2170*/  UMOV UR7, 0x3eb0f5ff ;  /* 0x3eb0f5ff00077882 */ /* 0x000fe20000000000 */
[----:B------:R-:W-:Y:S02]  /*2180*/  IMAD.MOV.U32 R14, RZ, RZ, 0x41ad3b5a ;  /* 0x41ad3b5aff0e7424 */ /* 0x000fe400078e00ff */
[----:B------:R-:W-:Y:S02]  /*2190*/  IMAD.MOV.U32 R15, RZ, RZ, 0x3ed0f5d2 ;  /* 0x3ed0f5d2ff0f7424 */ /* 0x000fe400078e00ff */
[----:B0-----:R-:W-:-:S08]  /*21a0*/  DFMA R6, R8, -R6, 1 ;  /* 0x3ff000000806742b */ /* 0x001fd00000000806 */
[----:B------:R-:W-:-:S08]  /*21b0*/  DFMA R6, R6, R6, R6 ;  /* 0x000000060606722b */ /* 0x000fd00000000006 */
[----:B------:R-:W-:-:S08]  /*21c0*/  DFMA R6, R8, R6, R8 ;  /* 0x000000060806722b */ /* 0x000fd00000000008 */
[----:B------:R-:W-:-:S08]  /*21d0*/  DMUL R8, R6, -0.1875 ;  /* 0xbfc8000006087828 */ /* 0x000fd00000000000 */
[----:B------:R-:W-:-:S08]  /*21e0*/  DFMA R8, R6, -0.1875, R8 ;  /* 0xbfc800000608782b */ /* 0x000fd00000000008 */
[CC--:B------:R-:W-:Y:S02]  /*21f0*/  DMUL R24, R8.reuse, R8.reuse ;  /* 0x0000000808187228 */ /* 0x0c0fe40000000000 */
[----:B------:R-:W-:-:S06]  /*2200*/  DMUL R28, R8, R8 ;  /* 0x00000008081c7228 */ /* 0x000fcc0000000000 */
[----:B------:R-:W-:Y:S01]  /*2210*/  DFMA R14, R24, UR6, R14 ;  /* 0x00000006180e7c2b */ /* 0x000fe2000800000e */
[----:B------:R-:W-:Y:S01]  /*2220*/  UMOV UR6, 0x75488a3f ;  /* 0x75488a3f00067882 */ /* 0x000fe20000000000 */
[----:B------:R-:W-:-:S06]  /*2230*/  UMOV UR7, 0x3ef3b20a ;  /* 0x3ef3b20a00077882 */ /* 0x000fcc0000000000 */
[----:B------:R-:W-:Y:S01]  /*2240*/  DFMA R20, R24, R14, UR6 ;  /* 0x0000000618147e2b */ /* 0x000fe2000800000e */
        /* <DEDUP_REMOVED lines=14> */
[----:B------:R-:W-:-:S08]  /*2330*/  DFMA R14, R24, R20, UR6 ;  /* 0x00000006180e7e2b */ /* 0x000fd00008000014 */
[----:B------:R-:W-:Y:S01]  /*2340*/  DADD R26, -R14, UR6 ;  /* 0x000000060e1a7e29 */ /* 0x000fe20008000100 */
[----:B------:R-:W-:Y:S01]  /*2350*/  UMOV UR6, 0xb9e7b0 ;  /* 0x00b9e7b000067882 */ /* 0x000fe20000000000 */
[----:B------:R-:W-:-:S06]  /*2360*/  UMOV UR7, 0x3c46a4cb ;  /* 0x3c46a4cb00077882 */ /* 0x000fcc0000000000 */
[----:B------:R-:W-:Y:S02]  /*2370*/  DFMA R26, R24, R20, R26 ;  /* 0x00000014181a722b */ /* 0x000fe4000000001a */
[----:B------:R-:W-:-:S06]  /*2380*/  DADD R20, -R8, -0.1875 ;  /* 0xbfc8000008147429 */ /* 0x000fcc0000000100 */
[----:B------:R-:W-:Y:S01]  /*2390*/  DADD R26, R26, -UR6 ;  /* 0x800000061a1a7e29 */ /* 0x000fe20008000000 */
[----:B------:R-:W-:Y:S01]  /*23a0*/  UMOV UR6, 0x0 ;  /* 0x0000000000067882 */ /* 0x000fe20000000000 */
[----:B------:R-:W-:Y:S01]  /*23b0*/  DADD R20, R20, R20 ;  /* 0x0000000014147229 */ /* 0x000fe20000000014 */
[----:B------:R-:W-:-:S07]  /*23c0*/  UMOV UR7, 0x40140000 ;  /* 0x4014000000077882 */ /* 0x000fce0000000000 */
[----:B------:R-:W-:-:S08]  /*23d0*/  DFMA R20, -R8, -0.1875, R20 ;  /* 0xbfc800000814782b */ /* 0x000fd00000000114 */
[----:B------:R-:W-:Y:S02]  /*23e0*/  DMUL R6, R6, R20 ;  /* 0x0000001406067228 */ /* 0x000fe40000000000 */
[----:B------:R-:W-:-:S08]  /*23f0*/  DFMA R20, R8, R8, -R28 ;  /* 0x000000080814722b */ /* 0x000fd0000000081c */
[----:B------:R-:W-:Y:S02]  /*2400*/  VIADD R25, R7, 0x100000 ;  /* 0x0010000007197836 */ /* 0x000fe40000000000 */
[----:B------:R-:W-:-:S06]  /*2410*/  IMAD.MOV.U32 R24, RZ, RZ, R6 ;  /* 0x000000ffff187224 */ /* 0x000fcc00078e0006 */
[C---:B------:R-:W-:Y:S02]  /*2420*/  DFMA R24, R8.reuse, R24, R20 ;  /* 0x000000180818722b */ /* 0x040fe40000000014 */
[----:B------:R-:W-:-:S08]  /*2430*/  DMUL R20, R8, R28 ;  /* 0x0000001c08147228 */ /* 0x000fd00000000000 */
[----:B------:R-:W-:-:S08]  /*2440*/  DFMA R30, R8, R28, -R20 ;  /* 0x0000001c081e722b */ /* 0x000fd00000000814 */
[----:B------:R-:W-:-:S08]  /*2450*/  DFMA R30, R6, R28, R30 ;  /* 0x0000001c061e722b */ /* 0x000fd0000000001e */
[----:B------:R-:W-:Y:S02]  /*2460*/  DFMA R30, R8, R24, R30 ;  /* 0x00000018081e722b */ /* 0x000fe4000000001e */
[----:B------:R-:W-:-:S08]  /*2470*/  DADD R24, R14, R26 ;  /* 0x000000000e187229 */ /* 0x000fd0000000001a */
[----:B------:R-:W-:-:S08]  /*2480*/  DADD R14, R14, -R24 ;  /* 0x000000000e0e7229 */ /* 0x000fd00000000818 */
[----:B------:R-:W-:Y:S02]  /*2490*/  DADD R26, R26, R14 ;  /* 0x000000001a1a7229 */ /* 0x000fe4000000000e */
[----:B------:R-:W-:-:S08]  /*24a0*/  DMUL R14, R24, R20 ;  /* 0x00000014180e7228 */ /* 0x000fd00000000000 */
[----:B------:R-:W-:-:S08]  /*24b0*/  DFMA R28, R24, R20, -R14 ;  /* 0x00000014181c722b */ /* 0x000fd0000000080e */
[----:B------:R-:W-:-:S08]  /*24c0*/  DFMA R28, R24, R30, R28 ;  /* 0x0000001e181c722b */ /* 0x000fd0000000001c */
[----:B------:R-:W-:-:S08]  /*24d0*/  DFMA R26, R26, R20, R28 ;  /* 0x000000141a1a722b */ /* 0x000fd0000000001c */
[----:B------:R-:W-:-:S08]  /*24e0*/  DADD R24, R14, R26 ;  /* 0x000000000e187229 */ /* 0x000fd0000000001a */
[--C-:B------:R-:W-:Y:S02]  /*24f0*/  DADD R20, R8, R24.reuse ;  /* 0x0000000008147229 */ /* 0x100fe40000000018 */
[----:B------:R-:W-:-:S06]  /*2500*/  DADD R14, R14, -R24 ;  /* 0x000000000e0e7229 */ /* 0x000fcc0000000818 */
[----:B------:R-:W-:Y:S02]  /*2510*/  DADD R8, R8, -R20 ;  /* 0x0000000008087229 */ /* 0x000fe40000000814 */
[----:B------:R-:W-:-:S06]  /*2520*/  DADD R14, R26, R14 ;  /* 0x000000001a0e7229 */ /* 0x000fcc000000000e */
[----:B------:R-:W-:-:S08]  /*2530*/  DADD R8, R24, R8 ;  /* 0x0000000018087229 */ /* 0x000fd00000000008 */
[----:B------:R-:W-:-:S08]  /*2540*/  DADD R8, R14, R8 ;  /* 0x000000000e087229 */ /* 0x000fd00000000008 */
[----:B------:R-:W-:Y:S01]  /*2550*/  DADD R24, R6, R8 ;  /* 0x0000000006187229 */ /* 0x000fe20000000008 */
[----:B------:R-:W-:Y:S01]  /*2560*/  IMAD.MOV.U32 R8, RZ, RZ, -0x105c611 ;  /* 0xfefa39efff087424 */ /* 0x000fe200078e00ff */
[----:B------:R-:W-:Y:S01]  /*2570*/  MOV R6, 0xfefa39ef ;  /* 0xfefa39ef00067802 */ /* 0x000fe20000000f00 */
[----:B------:R-:W-:Y:S02]  /*2580*/  IMAD.MOV.U32 R9, RZ, RZ, 0x3fe62e42 ;  /* 0x3fe62e42ff097424 */ /* 0x000fe400078e00ff */
[----:B------:R-:W-:-:S03]  /*2590*/  IMAD.MOV.U32 R7, RZ, RZ, 0x3fe62e42 ;  /* 0x3fe62e42ff077424 */ /* 0x000fc600078e00ff */
[----:B------:R-:W-:-:S08]  /*25a0*/  DADD R14, R20, R24 ;  /* 0x00000000140e7229 */ /* 0x000fd00000000018 */
[--C-:B------:R-:W-:Y:S02]  /*25b0*/  DFMA R8, R8, UR6, R14.reuse ;  /* 0x0000000608087c2b */ /* 0x100fe4000800000e */
[----:B------:R-:W-:-:S06]  /*25c0*/  DADD R26, R20, -R14 ;  /* 0x00000000141a7229 */ /* 0x000fcc000000080e */
[----:B------:R-:W-:Y:S02]  /*25d0*/  DFMA R20, -R6, 5, R8 ;  /* 0x401400000614782b */ /* 0x000fe40000000108 */
[----:B------:R-:W-:Y:S01]  /*25e0*/  DADD R26, R24, R26 ;  /* 0x00000000181a7229 */ /* 0x000fe2000000001a */
[----:B------:R-:W-:-:S05]  /*25f0*/  LOP3.LUT R24, R3, 0xff0fffff, RZ, 0xc0, !PT ;  /* 0xff0fffff03187812 */ /* 0x000fca00078ec0ff */
[----:B------:R-:W-:Y:S01]  /*2600*/  DADD R20, -R14, R20 ;  /* 0x000000000e147229 */ /* 0x000fe20000000114 */
[----:B------:R-:W-:-:S05]  /*2610*/  IMAD.SHL.U32 R14, R3, 0x2, RZ ;  /* 0x00000002030e7824 */ /* 0x000fca00078e00ff */
[----:B------:R-:W-:Y:S02]  /*2620*/  ISETP.GT.U32.AND P0, PT, R14, -0x2000001, PT ;  /* 0xfdffffff0e00780c */ /* 0x000fe40003f04070 */
[----:B------:R-:W-:Y:S01]  /*2630*/  DADD R26, R26, -R20 ;  /* 0x000000001a1a7229 */ /* 0x000fe20000000814 */
[----:B------:R-:W-:Y:S01]  /*2640*/  IMAD.MOV.U32 R20, RZ, RZ, 0x3b39803f ;  /* 0x3b39803fff147424 */ /* 0x000fe200078e00ff */
[----:B------:R-:W-:Y:S01]  /*2650*/  SEL R25, R24, R3, P0 ;  /* 0x0000000318197207 */ /* 0x000fe20000000000 */
[----:B------:R-:W-:Y:S02]  /*2660*/  IMAD.MOV.U32 R21, RZ, RZ, 0x3c7abc9e ;  /* 0x3c7abc9eff157424 */ /* 0x000fe400078e00ff */
[----:B------:R-:W-:-:S04]  /*2670*/  IMAD.MOV.U32 R24, RZ, RZ, R4 ;  /* 0x000000ffff187224 */ /* 0x000fc800078e0004 */
[----:B------:R-:W-:Y:S01]  /*2680*/  DFMA R20, R20, UR6, R26 ;  /* 0x0000000614147c2b */ /* 0x000fe2000800001a */
[----:B------:R-:W-:Y:S01]  /*2690*/  UMOV UR6, 0x3b39803f ;  /* 0x3b39803f00067882 */ /* 0x000fe20000000000 */
[----:B------:R-:W-:-:S06]  /*26a0*/  UMOV UR7, 0x3c7abc9e ;  /* 0x3c7abc9e00077882 */ /* 0x000fcc0000000000 */
[----:B------:R-:W-:-:S08]  /*26b0*/  DADD R14, R8, R20 ;  /* 0x00000000080e7229 */ /* 0x000fd00000000014 */
[----:B------:R-:W-:Y:S02]  /*26c0*/  DADD R8, R8, -R14 ;  /* 0x0000000008087229 */ /* 0x000fe4000000080e */
[----:B------:R-:W-:-:S06]  /*26d0*/  DMUL R26, R14, R24 ;  /* 0x000000180e1a7228 */ /* 0x000fcc0000000000 */
[----:B------:R-:W-:Y:S02]  /*26e0*/  DADD R8, R20, R8 ;  /* 0x0000000014087229 */ /* 0x000fe40000000008 */
[----:B------:R-:W-:-:S08]  /*26f0*/  DFMA R14, R14, R24, -R26 ;  /* 0x000000180e0e722b */ /* 0x000fd0000000081a */
[----:B------:R-:W-:Y:S01]  /*2700*/  DFMA R24, R8, R24, R14 ;  /* 0x000000180818722b */ /* 0x000fe2000000000e */
[----:B------:R-:W-:Y:S01]  /*2710*/  MOV R8, 0x652b82fe ;  /* 0x652b82fe00087802 */ /* 0x000fe20000000f00 */
[----:B------:R-:W-:-:S06]  /*2720*/  IMAD.MOV.U32 R9, RZ, RZ, 0x3ff71547 ;  /* 0x3ff71547ff097424 */ /* 0x000fcc00078e00ff */
[----:B------:R-:W-:-:S08]  /*2730*/  DADD R14, R26, R24 ;  /* 0x000000001a0e7229 */ /* 0x000fd00000000018 */
[----:B------:R-:W-:Y:S02]  /*2740*/  DFMA R8, R14, R8, 6.75539944105574400000e+15 ;  /* 0x433800000e08742b */ /* 0x000fe40000000008 */
[----:B------:R-:W-:Y:S01]  /*2750*/  FSETP.GEU.AND P0, PT, |R15|, 4.1917929649353027344, PT ;  /* 0x4086232b0f00780b */ /* 0x000fe20003f0e200 */
[----:B------:R-:W-:-:S05]  /*2760*/  DADD R26, R26, -R14 ;  /* 0x000000001a1a7229 */ /* 0x000fca000000080e */
[----:B------:R-:W-:-:S03]  /*2770*/  DADD R20, R8, -6.75539944105574400000e+15 ;  /* 0xc338000008147429 */ /* 0x000fc60000000000 */
[----:B------:R-:W-:-:S05]  /*2780*/  DADD R24, R24, R26 ;  /* 0x0000000018187229 */ /* 0x000fca000000001a */
[----:B------:R-:W-:-:S08]  /*2790*/  DFMA R6, R20, -R6, R14 ;  /* 0x800000061406722b */ /* 0x000fd0000000000e */
[----:B------:R-:W-:Y:S01]  /*27a0*/  DFMA R20, R20, -UR6, R6 ;  /* 0x8000000614147c2b */ /* 0x000fe20008000006 */
[----:B------:R-:W-:Y:S01]  /*27b0*/  UMOV UR6, 0x69ce2bdf ;  /* 0x69ce2bdf00067882 */ /* 0x000fe20000000000 */
[----:B------:R-:W-:Y:S01]  /*27c0*/  IMAD.MOV.U32 R6, RZ, RZ, -0x35dec16 ;  /* 0xfca213eaff067424 */ /* 0x000fe200078e00ff */
[----:B------:R-:W-:Y:S01]  /*27d0*/  UMOV UR7, 0x3e5ade15 ;  /* 0x3e5ade1500077882 */ /* 0x000fe20000000000 */
[----:B------:R-:W-:-:S06]  /*27e0*/  IMAD.MOV.U32 R7, RZ, RZ, 0x3e928af3 ;  /* 0x3e928af3ff077424 */ /* 0x000fcc00078e00ff */
        /* <DEDUP_REMOVED lines=25> */
[----:B------:R-:W-:-:S08]  /*2980*/  DFMA R6, R20, R6, 1 ;  /* 0x3ff000001406742b */ /* 0x000fd00000000006 */
[----:B------:R-:W-:-:S10]  /*2990*/  DFMA R6, R20, R6, 1 ;  /* 0x3ff000001406742b */ /* 0x000fd40000000006 */
[----:B------:R-:W-:Y:S02]  /*29a0*/  IMAD R21, R8, 0x100000, R7 ;  /* 0x0010000008157824 */ /* 0x000fe400078e0207 */
[----:B------:R-:W-:Y:S01]  /*29b0*/  IMAD.MOV.U32 R20, RZ, RZ, R6 ;  /* 0x000000ffff147224 */ /* 0x000fe200078e0006 */
[----:B------:R-:W-:Y:S06]  /*29c0*/  @!P0 BRA `(.L_x_33) ;  /* 0x0000000000348947 */ /* 0x000fec0003800000 */
[----:B------:R-:W-:Y:S01]  /*29d0*/  FSETP.GEU.AND P1, PT, |R15|, 4.2275390625, PT ;  /* 0x408748000f00780b */ /* 0x000fe20003f2e200 */
[C---:B------:R-:W-:Y:S02]  /*29e0*/  DADD R20, R14.reuse, +INF ;  /* 0x7ff000000e147429 */ /* 0x040fe40000000000 */
[----:B------:R-:W-:-:S08]  /*29f0*/  DSETP.GEU.AND P0, PT, R14, RZ, PT ;  /* 0x000000ff0e00722a */ /* 0x000fd00003f0e000 */
[----:B------:R-:W-:Y:S02]  /*2a00*/  FSEL R20, R20, RZ, P0 ;  /* 0x000000ff14147208 */ /* 0x000fe40000000000 */
[----:B------:R-:W-:Y:S01]  /*2a10*/  FSEL R21, R21, RZ, P0 ;  /* 0x000000ff15157208 */ /* 0x000fe20000000000 */
[----:B------:R-:W-:Y:S06]  /*2a20*/  @P1 BRA `(.L_x_33) ;  /* 0x00000000001c1947 */ /* 0x000fec0003800000 */
[----:B------:R-:W-:Y:S01]  /*2a30*/  LEA.HI R3, R8, R8, RZ, 0x1 ;  /* 0x0000000808037211 */ /* 0x000fe200078f08ff */
[----:B------:R-:W-:-:S03]  /*2a40*/  IMAD.MOV.U32 R20, RZ, RZ, RZ ;  /* 0x000000ffff147224 */ /* 0x000fc600078e00ff */
[----:B------:R-:W-:-:S04]  /*2a50*/  SHF.R.S32.HI R3, RZ, 0x1, R3 ;  /* 0x00000001ff037819 */ /* 0x000fc80000011403 */
[----:B------:R-:W-:Y:S01]  /*2a60*/  IADD3 R8, PT, PT, R8, -R3, RZ ;  /* 0x8000000308087210 */ /* 0x000fe20007ffe0ff */
[----:B------:R-:W-:-:S03]  /*2a70*/  IMAD R7, R3, 0x100000, R7 ;  /* 0x0010000003077824 */ /* 0x000fc600078e0207 */
[----:B------:R-:W-:-:S06]  /*2a80*/  LEA R21, R8, 0x3ff00000, 0x14 ;  /* 0x3ff0000008157811 */ /* 0x000fcc00078ea0ff */
[----:B------:R-:W-:-:S11]  /*2a90*/  DMUL R20, R6, R20 ;  /* 0x0000001406147228 */ /* 0x000fd60000000000 */
.L_x_33:
[----:B------:R-:W-:Y:S01]  /*2aa0*/  DFMA R24, R24, R20, R20 ;  /* 0x000000141818722b */ /* 0x000fe20000000014 */
[----:B------:R-:W-:Y:S01]  /*2ab0*/  IMAD.MOV.U32 R6, RZ, RZ, R0 ;  /* 0x000000ffff067224 */ /* 0x000fe200078e0000 */
[----:B------:R-:W-:Y:S01]  /*2ac0*/  DSETP.NEU.AND P0, PT, |R20|, +INF , PT ;  /* 0x7ff000001400742a */ /* 0x000fe20003f0d200 */
[----:B------:R-:W-:-:S07]  /*2ad0*/  IMAD.MOV.U32 R7, RZ, RZ, 0x0 ;  /* 0x00000000ff077424 */ /* 0x000fce00078e00ff */
[----:B------:R-:W-:Y:S02]  /*2ae0*/  FSEL R8, R20, R24, !P0 ;  /* 0x0000001814087208 */ /* 0x000fe40004000000 */
[----:B------:R-:W-:Y:S01]  /*2af0*/  FSEL R9, R21, R25, !P0 ;  /* 0x0000001915097208 */ /* 0x000fe20004000000 */
[----:B------:R-:W-:Y:S06]  /*2b00*/  RET.REL.NODEC R6 `(_Z9rabinKarpPciS_iii) ;  /* 0xffffffd4063c7950 */ /* 0x000fec0003c3ffff */
.L_x_34:
[----:B------:R-:W-:-:S00]  /*2b10*/  BRA `(.L_x_34) ;  /* 0xfffffffc00fc7947 */ /* 0x000fc0000383ffff */
[----:B------:R-:W-:-:S00]  /*2b20*/  NOP ;  /* 0x0000000000007918 */ /* 0x000fc00000000000 */
        /* <DEDUP_REMOVED lines=13> */
.L_x_35:


//--------------------- .nv.global.init           --------------------------
	.section	.nv.global.init,"aw",@progbits
.nv.global.init:
	.type		$str,@object
	.size		$str,(.L_0 - $str)
$str:
        /*0000*/ 	.byte	0x25, 0x64, 0x20, 0x00
.L_0:


//--------------------- .nv.shared.reserved.0     --------------------------
	.section	.nv.shared.reserved.0,"aw",@nobits
	.weak		__nv_reservedSMEM_offset_0_alias
	.size		__nv_reservedSMEM_offset_0_alias, 0, 64
	.other		__nv_reservedSMEM_offset_0_alias,@"STO_CUDA_RESERVED_SHARED STV_DEFAULT"
__nv_reservedSMEM_offset_0_alias:
	.zero		0
	.zero		64


//--------------------- .nv.constant0._Z9rabinKarpPciS_iii --------------------------
	.section	.nv.constant0._Z9rabinKarpPciS_iii,"a",@progbits
	.sectionflags	@""
	.align	4
.nv.constant0._Z9rabinKarpPciS_iii:
	.zero		932


//--------------------- SYMBOLS --------------------------

	.type		.nv.reservedSmem.offset0,@object
	.size		.nv.reservedSmem.offset0,0x4
	.type		vprintf,@function
